//
// Generated by NVIDIA NVVM Compiler
//
// Compiler Build ID: CL-36424714
// Cuda compilation tools, release 13.0, V13.0.88
// Based on NVVM 20.0.0
//

.version 9.0
.target sm_100
.address_size 64

	// .globl	_Z15ConvGPU1D_basicPfS_S_ii
.const .align 4 .b8 M[40];

.visible .entry _Z15ConvGPU1D_basicPfS_S_ii(
	.param .u64 .ptr .align 1 _Z15ConvGPU1D_basicPfS_S_ii_param_0,
	.param .u64 .ptr .align 1 _Z15ConvGPU1D_basicPfS_S_ii_param_1,
	.param .u64 .ptr .align 1 _Z15ConvGPU1D_basicPfS_S_ii_param_2,
	.param .u32 _Z15ConvGPU1D_basicPfS_S_ii_param_3,
	.param .u32 _Z15ConvGPU1D_basicPfS_S_ii_param_4
)
{
	.reg .pred 	%p<55>;
	.reg .b32 	%r<43>;
	.reg .b32 	%f<96>;
	.reg .b64 	%rd<47>;

	ld.param.u64 	%rd7, [_Z15ConvGPU1D_basicPfS_S_ii_param_0];
	ld.param.u64 	%rd8, [_Z15ConvGPU1D_basicPfS_S_ii_param_1];
	ld.param.u64 	%rd6, [_Z15ConvGPU1D_basicPfS_S_ii_param_2];
	ld.param.u32 	%r28, [_Z15ConvGPU1D_basicPfS_S_ii_param_3];
	ld.param.u32 	%r29, [_Z15ConvGPU1D_basicPfS_S_ii_param_4];
	cvta.to.global.u64 	%rd1, %rd8;
	cvta.to.global.u64 	%rd2, %rd7;
	mov.u32 	%r30, %tid.x;
	mov.u32 	%r31, %ntid.x;
	mov.u32 	%r32, %ctaid.x;
	mad.lo.s32 	%r1, %r31, %r32, %r30;
	shr.u32 	%r33, %r28, 31;
	add.s32 	%r34, %r28, %r33;
	shr.s32 	%r35, %r34, 1;
	sub.s32 	%r2, %r1, %r35;
	setp.lt.s32 	%p1, %r28, 1;
	mov.f32 	%f75, 0f00000000;
	@%p1 bra 	$L__BB0_41;
	and.b32  	%r3, %r28, 7;
	setp.lt.u32 	%p2, %r28, 8;
	mov.f32 	%f75, 0f00000000;
	mov.b32 	%r41, 0;
	@%p2 bra 	$L__BB0_20;
	and.b32  	%r41, %r28, 2147483640;
	mov.f32 	%f75, 0f00000000;
	mov.b32 	%r39, 0;
$L__BB0_3:
	.pragma "nounroll";
	add.s32 	%r6, %r2, %r39;
	setp.lt.s32 	%p3, %r6, 0;
	setp.ge.s32 	%p4, %r6, %r29;
	mul.wide.u32 	%rd9, %r39, 4;
	add.s64 	%rd3, %rd1, %rd9;
	or.pred  	%p5, %p3, %p4;
	@%p5 bra 	$L__BB0_5;
	mul.wide.u32 	%rd10, %r6, 4;
	add.s64 	%rd11, %rd2, %rd10;
	ld.global.f32 	%f42, [%rd11];
	ld.global.f32 	%f43, [%rd3];
	fma.rn.f32 	%f75, %f42, %f43, %f75;
$L__BB0_5:
	add.s32 	%r7, %r6, 1;
	setp.lt.s32 	%p6, %r7, 0;
	setp.ge.s32 	%p7, %r7, %r29;
	or.pred  	%p8, %p6, %p7;
	@%p8 bra 	$L__BB0_7;
	mul.wide.u32 	%rd12, %r7, 4;
	add.s64 	%rd13, %rd2, %rd12;
	ld.global.f32 	%f44, [%rd13];
	ld.global.f32 	%f45, [%rd3+4];
	fma.rn.f32 	%f75, %f44, %f45, %f75;
$L__BB0_7:
	add.s32 	%r8, %r6, 2;
	setp.lt.s32 	%p9, %r8, 0;
	setp.ge.s32 	%p10, %r8, %r29;
	or.pred  	%p11, %p9, %p10;
	@%p11 bra 	$L__BB0_9;
	mul.wide.u32 	%rd14, %r8, 4;
	add.s64 	%rd15, %rd2, %rd14;
	ld.global.f32 	%f46, [%rd15];
	ld.global.f32 	%f47, [%rd3+8];
	fma.rn.f32 	%f75, %f46, %f47, %f75;
$L__BB0_9:
	add.s32 	%r9, %r6, 3;
	setp.lt.s32 	%p12, %r9, 0;
	setp.ge.s32 	%p13, %r9, %r29;
	or.pred  	%p14, %p12, %p13;
	@%p14 bra 	$L__BB0_11;
	mul.wide.u32 	%rd16, %r9, 4;
	add.s64 	%rd17, %rd2, %rd16;
	ld.global.f32 	%f48, [%rd17];
	ld.global.f32 	%f49, [%rd3+12];
	fma.rn.f32 	%f75, %f48, %f49, %f75;
$L__BB0_11:
	add.s32 	%r10, %r6, 4;
	setp.lt.s32 	%p15, %r10, 0;
	setp.ge.s32 	%p16, %r10, %r29;
	or.pred  	%p17, %p15, %p16;
	@%p17 bra 	$L__BB0_13;
	mul.wide.u32 	%rd18, %r10, 4;
	add.s64 	%rd19, %rd2, %rd18;
	ld.global.f32 	%f50, [%rd19];
	ld.global.f32 	%f51, [%rd3+16];
	fma.rn.f32 	%f75, %f50, %f51, %f75;
$L__BB0_13:
	add.s32 	%r11, %r6, 5;
	setp.lt.s32 	%p18, %r11, 0;
	setp.ge.s32 	%p19, %r11, %r29;
	or.pred  	%p20, %p18, %p19;
	@%p20 bra 	$L__BB0_15;
	mul.wide.u32 	%rd20, %r11, 4;
	add.s64 	%rd21, %rd2, %rd20;
	ld.global.f32 	%f52, [%rd21];
	ld.global.f32 	%f53, [%rd3+20];
	fma.rn.f32 	%f75, %f52, %f53, %f75;
$L__BB0_15:
	add.s32 	%r12, %r6, 6;
	setp.lt.s32 	%p21, %r12, 0;
	setp.ge.s32 	%p22, %r12, %r29;
	or.pred  	%p23, %p21, %p22;
	@%p23 bra 	$L__BB0_17;
	mul.wide.u32 	%rd22, %r12, 4;
	add.s64 	%rd23, %rd2, %rd22;
	ld.global.f32 	%f54, [%rd23];
	ld.global.f32 	%f55, [%rd3+24];
	fma.rn.f32 	%f75, %f54, %f55, %f75;
$L__BB0_17:
	add.s32 	%r13, %r6, 7;
	setp.lt.s32 	%p24, %r13, 0;
	setp.ge.s32 	%p25, %r13, %r29;
	or.pred  	%p26, %p24, %p25;
	@%p26 bra 	$L__BB0_19;
	mul.wide.u32 	%rd24, %r13, 4;
	add.s64 	%rd25, %rd2, %rd24;
	ld.global.f32 	%f56, [%rd25];
	ld.global.f32 	%f57, [%rd3+28];
	fma.rn.f32 	%f75, %f56, %f57, %f75;
$L__BB0_19:
	add.s32 	%r39, %r39, 8;
	setp.ne.s32 	%p27, %r39, %r41;
	@%p27 bra 	$L__BB0_3;
$L__BB0_20:
	setp.eq.s32 	%p28, %r3, 0;
	@%p28 bra 	$L__BB0_41;
	and.b32  	%r16, %r28, 3;
	setp.lt.u32 	%p29, %r3, 4;
	@%p29 bra 	$L__BB0_31;
	add.s32 	%r17, %r2, %r41;
	setp.lt.s32 	%p30, %r17, 0;
	setp.ge.s32 	%p31, %r17, %r29;
	mul.wide.u32 	%rd26, %r41, 4;
	add.s64 	%rd4, %rd1, %rd26;
	or.pred  	%p32, %p30, %p31;
	@%p32 bra 	$L__BB0_24;
	mul.wide.u32 	%rd27, %r17, 4;
	add.s64 	%rd28, %rd2, %rd27;
	ld.global.f32 	%f59, [%rd28];
	ld.global.f32 	%f60, [%rd4];
	fma.rn.f32 	%f75, %f59, %f60, %f75;
$L__BB0_24:
	add.s32 	%r18, %r17, 1;
	setp.lt.s32 	%p33, %r18, 0;
	setp.ge.s32 	%p34, %r18, %r29;
	or.pred  	%p35, %p33, %p34;
	@%p35 bra 	$L__BB0_26;
	mul.wide.u32 	%rd29, %r18, 4;
	add.s64 	%rd30, %rd2, %rd29;
	ld.global.f32 	%f61, [%rd30];
	ld.global.f32 	%f62, [%rd4+4];
	fma.rn.f32 	%f75, %f61, %f62, %f75;
$L__BB0_26:
	add.s32 	%r19, %r17, 2;
	setp.lt.s32 	%p36, %r19, 0;
	setp.ge.s32 	%p37, %r19, %r29;
	or.pred  	%p38, %p36, %p37;
	@%p38 bra 	$L__BB0_28;
	mul.wide.u32 	%rd31, %r19, 4;
	add.s64 	%rd32, %rd2, %rd31;
	ld.global.f32 	%f63, [%rd32];
	ld.global.f32 	%f64, [%rd4+8];
	fma.rn.f32 	%f75, %f63, %f64, %f75;
$L__BB0_28:
	add.s32 	%r20, %r17, 3;
	setp.lt.s32 	%p39, %r20, 0;
	setp.ge.s32 	%p40, %r20, %r29;
	or.pred  	%p41, %p39, %p40;
	@%p41 bra 	$L__BB0_30;
	mul.wide.u32 	%rd33, %r20, 4;
	add.s64 	%rd34, %rd2, %rd33;
	ld.global.f32 	%f65, [%rd34];
	ld.global.f32 	%f66, [%rd4+12];
	fma.rn.f32 	%f75, %f65, %f66, %f75;
$L__BB0_30:
	add.s32 	%r41, %r41, 4;
$L__BB0_31:
	setp.eq.s32 	%p42, %r16, 0;
	@%p42 bra 	$L__BB0_41;
	setp.eq.s32 	%p43, %r16, 1;
	@%p43 bra 	$L__BB0_38;
	add.s32 	%r23, %r2, %r41;
	setp.lt.s32 	%p44, %r23, 0;
	setp.ge.s32 	%p45, %r23, %r29;
	mul.wide.u32 	%rd35, %r41, 4;
	add.s64 	%rd5, %rd1, %rd35;
	or.pred  	%p46, %p44, %p45;
	@%p46 bra 	$L__BB0_35;
	mul.wide.u32 	%rd36, %r23, 4;
	add.s64 	%rd37, %rd2, %rd36;
	ld.global.f32 	%f68, [%rd37];
	ld.global.f32 	%f69, [%rd5];
	fma.rn.f32 	%f75, %f68, %f69, %f75;
$L__BB0_35:
	add.s32 	%r24, %r23, 1;
	setp.lt.s32 	%p47, %r24, 0;
	setp.ge.s32 	%p48, %r24, %r29;
	or.pred  	%p49, %p47, %p48;
	@%p49 bra 	$L__BB0_37;
	mul.wide.u32 	%rd38, %r24, 4;
	add.s64 	%rd39, %rd2, %rd38;
	ld.global.f32 	%f70, [%rd39];
	ld.global.f32 	%f71, [%rd5+4];
	fma.rn.f32 	%f75, %f70, %f71, %f75;
$L__BB0_37:
	add.s32 	%r41, %r41, 2;
$L__BB0_38:
	and.b32  	%r38, %r28, 1;
	setp.eq.b32 	%p50, %r38, 1;
	not.pred 	%p51, %p50;
	@%p51 bra 	$L__BB0_41;
	add.s32 	%r27, %r2, %r41;
	setp.lt.s32 	%p52, %r27, 0;
	setp.ge.s32 	%p53, %r27, %r29;
	or.pred  	%p54, %p52, %p53;
	@%p54 bra 	$L__BB0_41;
	mul.wide.u32 	%rd40, %r27, 4;
	add.s64 	%rd41, %rd2, %rd40;
	ld.global.f32 	%f72, [%rd41];
	mul.wide.u32 	%rd42, %r41, 4;
	add.s64 	%rd43, %rd1, %rd42;
	ld.global.f32 	%f73, [%rd43];
	fma.rn.f32 	%f75, %f72, %f73, %f75;
$L__BB0_41:
	cvta.to.global.u64 	%rd44, %rd6;
	mul.wide.s32 	%rd45, %r1, 4;
	add.s64 	%rd46, %rd44, %rd45;
	st.global.f32 	[%rd46], %f75;
	ret;

}
	// .globl	_Z22ConvGPU1D_constantMASKPfS_ii
.visible .entry _Z22ConvGPU1D_constantMASKPfS_ii(
	.param .u64 .ptr .align 1 _Z22ConvGPU1D_constantMASKPfS_ii_param_0,
	.param .u64 .ptr .align 1 _Z22ConvGPU1D_constantMASKPfS_ii_param_1,
	.param .u32 _Z22ConvGPU1D_constantMASKPfS_ii_param_2,
	.param .u32 _Z22ConvGPU1D_constantMASKPfS_ii_param_3
)
{
	.reg .pred 	%p<55>;
	.reg .b32 	%r<43>;
	.reg .b32 	%f<96>;
	.reg .b64 	%rd<49>;

	ld.param.u64 	%rd6, [_Z22ConvGPU1D_constantMASKPfS_ii_param_0];
	ld.param.u64 	%rd5, [_Z22ConvGPU1D_constantMASKPfS_ii_param_1];
	ld.param.u32 	%r28, [_Z22ConvGPU1D_constantMASKPfS_ii_param_2];
	ld.param.u32 	%r29, [_Z22ConvGPU1D_constantMASKPfS_ii_param_3];
	cvta.to.global.u64 	%rd1, %rd6;
	mov.u32 	%r30, %tid.x;
	mov.u32 	%r31, %ntid.x;
	mov.u32 	%r32, %ctaid.x;
	mad.lo.s32 	%r1, %r31, %r32, %r30;
	shr.u32 	%r33, %r28, 31;
	add.s32 	%r34, %r28, %r33;
	shr.s32 	%r35, %r34, 1;
	sub.s32 	%r2, %r1, %r35;
	setp.lt.s32 	%p1, %r28, 1;
	mov.f32 	%f75, 0f00000000;
	@%p1 bra 	$L__BB1_41;
	and.b32  	%r3, %r28, 7;
	setp.lt.u32 	%p2, %r28, 8;
	mov.f32 	%f75, 0f00000000;
	mov.b32 	%r41, 0;
	@%p2 bra 	$L__BB1_20;
	and.b32  	%r41, %r28, 2147483640;
	mov.f32 	%f75, 0f00000000;
	mov.b32 	%r39, 0;
	mov.u64 	%rd8, M;
$L__BB1_3:
	.pragma "nounroll";
	add.s32 	%r6, %r2, %r39;
	setp.lt.s32 	%p3, %r6, 0;
	setp.ge.s32 	%p4, %r6, %r29;
	mul.wide.u32 	%rd7, %r39, 4;
	add.s64 	%rd2, %rd8, %rd7;
	or.pred  	%p5, %p3, %p4;
	@%p5 bra 	$L__BB1_5;
	mul.wide.u32 	%rd9, %r6, 4;
	add.s64 	%rd10, %rd1, %rd9;
	ld.global.f32 	%f42, [%rd10];
	ld.const.f32 	%f43, [%rd2];
	fma.rn.f32 	%f75, %f42, %f43, %f75;
$L__BB1_5:
	add.s32 	%r7, %r6, 1;
	setp.lt.s32 	%p6, %r7, 0;
	setp.ge.s32 	%p7, %r7, %r29;
	or.pred  	%p8, %p6, %p7;
	@%p8 bra 	$L__BB1_7;
	mul.wide.u32 	%rd11, %r7, 4;
	add.s64 	%rd12, %rd1, %rd11;
	ld.global.f32 	%f44, [%rd12];
	ld.const.f32 	%f45, [%rd2+4];
	fma.rn.f32 	%f75, %f44, %f45, %f75;
$L__BB1_7:
	add.s32 	%r8, %r6, 2;
	setp.lt.s32 	%p9, %r8, 0;
	setp.ge.s32 	%p10, %r8, %r29;
	or.pred  	%p11, %p9, %p10;
	@%p11 bra 	$L__BB1_9;
	mul.wide.u32 	%rd13, %r8, 4;
	add.s64 	%rd14, %rd1, %rd13;
	ld.global.f32 	%f46, [%rd14];
	ld.const.f32 	%f47, [%rd2+8];
	fma.rn.f32 	%f75, %f46, %f47, %f75;
$L__BB1_9:
	add.s32 	%r9, %r6, 3;
	setp.lt.s32 	%p12, %r9, 0;
	setp.ge.s32 	%p13, %r9, %r29;
	or.pred  	%p14, %p12, %p13;
	@%p14 bra 	$L__BB1_11;
	mul.wide.u32 	%rd15, %r9, 4;
	add.s64 	%rd16, %rd1, %rd15;
	ld.global.f32 	%f48, [%rd16];
	ld.const.f32 	%f49, [%rd2+12];
	fma.rn.f32 	%f75, %f48, %f49, %f75;
$L__BB1_11:
	add.s32 	%r10, %r6, 4;
	setp.lt.s32 	%p15, %r10, 0;
	setp.ge.s32 	%p16, %r10, %r29;
	or.pred  	%p17, %p15, %p16;
	@%p17 bra 	$L__BB1_13;
	mul.wide.u32 	%rd17, %r10, 4;
	add.s64 	%rd18, %rd1, %rd17;
	ld.global.f32 	%f50, [%rd18];
	ld.const.f32 	%f51, [%rd2+16];
	fma.rn.f32 	%f75, %f50, %f51, %f75;
$L__BB1_13:
	add.s32 	%r11, %r6, 5;
	setp.lt.s32 	%p18, %r11, 0;
	setp.ge.s32 	%p19, %r11, %r29;
	or.pred  	%p20, %p18, %p19;
	@%p20 bra 	$L__BB1_15;
	mul.wide.u32 	%rd19, %r11, 4;
	add.s64 	%rd20, %rd1, %rd19;
	ld.global.f32 	%f52, [%rd20];
	ld.const.f32 	%f53, [%rd2+20];
	fma.rn.f32 	%f75, %f52, %f53, %f75;
$L__BB1_15:
	add.s32 	%r12, %r6, 6;
	setp.lt.s32 	%p21, %r12, 0;
	setp.ge.s32 	%p22, %r12, %r29;
	or.pred  	%p23, %p21, %p22;
	@%p23 bra 	$L__BB1_17;
	mul.wide.u32 	%rd21, %r12, 4;
	add.s64 	%rd22, %rd1, %rd21;
	ld.global.f32 	%f54, [%rd22];
	ld.const.f32 	%f55, [%rd2+24];
	fma.rn.f32 	%f75, %f54, %f55, %f75;
$L__BB1_17:
	add.s32 	%r13, %r6, 7;
	setp.lt.s32 	%p24, %r13, 0;
	setp.ge.s32 	%p25, %r13, %r29;
	or.pred  	%p26, %p24, %p25;
	@%p26 bra 	$L__BB1_19;
	mul.wide.u32 	%rd23, %r13, 4;
	add.s64 	%rd24, %rd1, %rd23;
	ld.global.f32 	%f56, [%rd24];
	ld.const.f32 	%f57, [%rd2+28];
	fma.rn.f32 	%f75, %f56, %f57, %f75;
$L__BB1_19:
	add.s32 	%r39, %r39, 8;
	setp.ne.s32 	%p27, %r39, %r41;
	@%p27 bra 	$L__BB1_3;
$L__BB1_20:
	setp.eq.s32 	%p28, %r3, 0;
	@%p28 bra 	$L__BB1_41;
	and.b32  	%r16, %r28, 3;
	setp.lt.u32 	%p29, %r3, 4;
	@%p29 bra 	$L__BB1_31;
	add.s32 	%r17, %r2, %r41;
	setp.lt.s32 	%p30, %r17, 0;
	setp.ge.s32 	%p31, %r17, %r29;
	mul.wide.u32 	%rd25, %r41, 4;
	mov.u64 	%rd26, M;
	add.s64 	%rd3, %rd26, %rd25;
	or.pred  	%p32, %p30, %p31;
	@%p32 bra 	$L__BB1_24;
	mul.wide.u32 	%rd27, %r17, 4;
	add.s64 	%rd28, %rd1, %rd27;
	ld.global.f32 	%f59, [%rd28];
	ld.const.f32 	%f60, [%rd3];
	fma.rn.f32 	%f75, %f59, %f60, %f75;
$L__BB1_24:
	add.s32 	%r18, %r17, 1;
	setp.lt.s32 	%p33, %r18, 0;
	setp.ge.s32 	%p34, %r18, %r29;
	or.pred  	%p35, %p33, %p34;
	@%p35 bra 	$L__BB1_26;
	mul.wide.u32 	%rd29, %r18, 4;
	add.s64 	%rd30, %rd1, %rd29;
	ld.global.f32 	%f61, [%rd30];
	ld.const.f32 	%f62, [%rd3+4];
	fma.rn.f32 	%f75, %f61, %f62, %f75;
$L__BB1_26:
	add.s32 	%r19, %r17, 2;
	setp.lt.s32 	%p36, %r19, 0;
	setp.ge.s32 	%p37, %r19, %r29;
	or.pred  	%p38, %p36, %p37;
	@%p38 bra 	$L__BB1_28;
	mul.wide.u32 	%rd31, %r19, 4;
	add.s64 	%rd32, %rd1, %rd31;
	ld.global.f32 	%f63, [%rd32];
	ld.const.f32 	%f64, [%rd3+8];
	fma.rn.f32 	%f75, %f63, %f64, %f75;
$L__BB1_28:
	add.s32 	%r20, %r17, 3;
	setp.lt.s32 	%p39, %r20, 0;
	setp.ge.s32 	%p40, %r20, %r29;
	or.pred  	%p41, %p39, %p40;
	@%p41 bra 	$L__BB1_30;
	mul.wide.u32 	%rd33, %r20, 4;
	add.s64 	%rd34, %rd1, %rd33;
	ld.global.f32 	%f65, [%rd34];
	ld.const.f32 	%f66, [%rd3+12];
	fma.rn.f32 	%f75, %f65, %f66, %f75;
$L__BB1_30:
	add.s32 	%r41, %r41, 4;
$L__BB1_31:
	setp.eq.s32 	%p42, %r16, 0;
	@%p42 bra 	$L__BB1_41;
	setp.eq.s32 	%p43, %r16, 1;
	@%p43 bra 	$L__BB1_38;
	add.s32 	%r23, %r2, %r41;
	setp.lt.s32 	%p44, %r23, 0;
	setp.ge.s32 	%p45, %r23, %r29;
	mul.wide.u32 	%rd35, %r41, 4;
	mov.u64 	%rd36, M;
	add.s64 	%rd4, %rd36, %rd35;
	or.pred  	%p46, %p44, %p45;
	@%p46 bra 	$L__BB1_35;
	mul.wide.u32 	%rd37, %r23, 4;
	add.s64 	%rd38, %rd1, %rd37;
	ld.global.f32 	%f68, [%rd38];
	ld.const.f32 	%f69, [%rd4];
	fma.rn.f32 	%f75, %f68, %f69, %f75;
$L__BB1_35:
	add.s32 	%r24, %r23, 1;
	setp.lt.s32 	%p47, %r24, 0;
	setp.ge.s32 	%p48, %r24, %r29;
	or.pred  	%p49, %p47, %p48;
	@%p49 bra 	$L__BB1_37;
	mul.wide.u32 	%rd39, %r24, 4;
	add.s64 	%rd40, %rd1, %rd39;
	ld.global.f32 	%f70, [%rd40];
	ld.const.f32 	%f71, [%rd4+4];
	fma.rn.f32 	%f75, %f70, %f71, %f75;
$L__BB1_37:
	add.s32 	%r41, %r41, 2;
$L__BB1_38:
	and.b32  	%r38, %r28, 1;
	setp.eq.b32 	%p50, %r38, 1;
	not.pred 	%p51, %p50;
	@%p51 bra 	$L__BB1_41;
	add.s32 	%r27, %r2, %r41;
	setp.lt.s32 	%p52, %r27, 0;
	setp.ge.s32 	%p53, %r27, %r29;
	or.pred  	%p54, %p52, %p53;
	@%p54 bra 	$L__BB1_41;
	mul.wide.u32 	%rd41, %r27, 4;
	add.s64 	%rd42, %rd1, %rd41;
	ld.global.f32 	%f72, [%rd42];
	mul.wide.u32 	%rd43, %r41, 4;
	mov.u64 	%rd44, M;
	add.s64 	%rd45, %rd44, %rd43;
	ld.const.f32 	%f73, [%rd45];
	fma.rn.f32 	%f75, %f72, %f73, %f75;
$L__BB1_41:
	cvta.to.global.u64 	%rd46, %rd5;
	mul.wide.s32 	%rd47, %r1, 4;
	add.s64 	%rd48, %rd46, %rd47;
	st.global.f32 	[%rd48], %f75;
	ret;

}


// ===== COMPILED SASS (sm_100) =====

	.target	sm_100

	.elftype	@"ET_EXEC"


//--------------------- .note.nv.tkinfo           --------------------------
	.section	.note.nv.tkinfo,"",@"SHT_NOTE"
	.sectionflags	@"SHF_NOTE_NV_TKINFO"
	.tkinfo
        /*0018*/ 	.word	0x00000002
        /*0030*/ 	.string	""
        /*0030*/ 	.string	"ptxas"
        /*0030*/ 	.string	"Cuda compilation tools, release 13.0, V13.0.88"
        /*0030*/ 	.string	"Build cuda_13.0.r13.0/compiler.36424714_0"
        /*0030*/ 	.string	"-arch sm_100 -m 64 "



//--------------------- .note.nv.cuinfo           --------------------------
	.section	.note.nv.cuinfo,"",@"SHT_NOTE"
	.sectionflags	@"SHF_NOTE_NV_CUINFO"
        /*0018*/ 	.short	0x0002
        /*001a*/ 	.short	0x0064
        /*001c*/ 	.short	0x0082
	.zero		2


//--------------------- .nv.info                  --------------------------
	.section	.nv.info,"",@"SHT_CUDA_INFO"
	.align	4


	//----- nvinfo : EIATTR_REGCOUNT
	.align		4
        /*0000*/ 	.byte	0x04, 0x2f
        /*0002*/ 	.short	(.L_2 - .L_1)
	.align		4
.L_1:
        /*0004*/ 	.word	index@(_Z15ConvGPU1D_basicPfS_S_ii)
        /*0008*/ 	.word	0x00000020


	//----- nvinfo : EIATTR_FRAME_SIZE
	.align		4
.L_2:
        /*000c*/ 	.byte	0x04, 0x11
        /*000e*/ 	.short	(.L_4 - .L_3)
	.align		4
.L_3:
        /*0010*/ 	.word	index@(_Z15ConvGPU1D_basicPfS_S_ii)
        /*0014*/ 	.word	0x00000000


	//----- nvinfo : EIATTR_REGCOUNT
	.align		4
.L_4:
        /*0018*/ 	.byte	0x04, 0x2f
        /*001a*/ 	.short	(.L_6 - .L_5)
	.align		4
.L_5:
        /*001c*/ 	.word	index@(_Z22ConvGPU1D_constantMASKPfS_ii)
        /*0020*/ 	.word	0x00000020


	//----- nvinfo : EIATTR_FRAME_SIZE
	.align		4
.L_6:
        /*0024*/ 	.byte	0x04, 0x11
        /*0026*/ 	.short	(.L_8 - .L_7)
	.align		4
.L_7:
        /*0028*/ 	.word	index@(_Z22ConvGPU1D_constantMASKPfS_ii)
        /*002c*/ 	.word	0x00000000


	//----- nvinfo : EIATTR_MIN_STACK_SIZE
	.align		4
.L_8:
        /*0030*/ 	.byte	0x04, 0x12
        /*0032*/ 	.short	(.L_10 - .L_9)
	.align		4
.L_9:
        /*0034*/ 	.word	index@(_Z22ConvGPU1D_constantMASKPfS_ii)
        /*0038*/ 	.word	0x00000000


	//----- nvinfo : EIATTR_MIN_STACK_SIZE
	.align		4
.L_10:
        /*003c*/ 	.byte	0x04, 0x12
        /*003e*/ 	.short	(.L_12 - .L_11)
	.align		4
.L_11:
        /*0040*/ 	.word	index@(_Z15ConvGPU1D_basicPfS_S_ii)
        /*0044*/ 	.word	0x00000000
.L_12:


//--------------------- .nv.compat                --------------------------
	.section	.nv.compat,"",@"SHT_CUDA_COMPAT_INFO"
	.align	4
        /*0000*/ 	.byte	0x02, 0x09, 0x00, 0x00, 0x02, 0x02, 0x01, 0x00, 0x02, 0x05, 0x05, 0x00, 0x03, 0x07, 0x01, 0x01
        /*0010*/ 	.byte	0x02, 0x03, 0x00, 0x00, 0x02, 0x06, 0x01, 0x00, 0x04, 0x0b, 0x08, 0x00, 0x09, 0x00, 0x00, 0x00
        /*0020*/ 	.byte	0x00, 0x00, 0x00, 0x00


//--------------------- .nv.info._Z22ConvGPU1D_constantMASKPfS_ii --------------------------
	.section	.nv.info._Z22ConvGPU1D_constantMASKPfS_ii,"",@"SHT_CUDA_INFO"
	.sectionflags	@""
	.align	4


	//----- nvinfo : EIATTR_CUDA_API_VERSION
	.align		4
        /*0000*/ 	.byte	0x04, 0x37
        /*0002*/ 	.short	(.L_14 - .L_13)
.L_13:
        /*0004*/ 	.word	0x00000082


	//----- nvinfo : EIATTR_KPARAM_INFO
	.align		4
.L_14:
        /*0008*/ 	.byte	0x04, 0x17
        /*000a*/ 	.short	(.L_16 - .L_15)
.L_15:
        /*000c*/ 	.word	0x00000000
        /*0010*/ 	.short	0x0003
        /*0012*/ 	.short	0x0014
        /*0014*/ 	.byte	0x00, 0xf0, 0x11, 0x00


	//----- nvinfo : EIATTR_KPARAM_INFO
	.align		4
.L_16:
        /*0018*/ 	.byte	0x04, 0x17
        /*001a*/ 	.short	(.L_18 - .L_17)
.L_17:
        /*001c*/ 	.word	0x00000000
        /*0020*/ 	.short	0x0002
        /*0022*/ 	.short	0x0010
        /*0024*/ 	.byte	0x00, 0xf0, 0x11, 0x00


	//----- nvinfo : EIATTR_KPARAM_INFO
	.align		4
.L_18:
        /*0028*/ 	.byte	0x04, 0x17
        /*002a*/ 	.short	(.L_20 - .L_19)
.L_19:
        /*002c*/ 	.word	0x00000000
        /*0030*/ 	.short	0x0001
        /*0032*/ 	.short	0x0008
        /*0034*/ 	.byte	0x00, 0xf5, 0x21, 0x00


	//----- nvinfo : EIATTR_KPARAM_INFO
	.align		4
.L_20:
        /*0038*/ 	.byte	0x04, 0x17
        /*003a*/ 	.short	(.L_22 - .L_21)
.L_21:
        /*003c*/ 	.word	0x00000000
        /*0040*/ 	.short	0x0000
        /*0042*/ 	.short	0x0000
        /*0044*/ 	.byte	0x00, 0xf5, 0x21, 0x00


	//----- nvinfo : EIATTR_SPARSE_MMA_MASK
	.align		4
.L_22:
        /*0048*/ 	.byte	0x03, 0x50
        /*004a*/ 	.short	0x0000


	//----- nvinfo : EIATTR_MAXREG_COUNT
	.align		4
        /*004c*/ 	.byte	0x03, 0x1b
        /*004e*/ 	.short	0x00ff


	//----- nvinfo : EIATTR_MERCURY_ISA_VERSION
	.align		4
        /*0050*/ 	.byte	0x03, 0x5f
        /*0052*/ 	.short	0x0101


	//----- nvinfo : EIATTR_VRC_CTA_INIT_COUNT
	.align		4
        /*0054*/ 	.byte	0x02, 0x4a
	.zero		1
	.zero		1


	//----- nvinfo : EIATTR_EXIT_INSTR_OFFSETS
	.align		4
        /*0058*/ 	.byte	0x04, 0x1c
        /*005a*/ 	.short	(.L_24 - .L_23)


	//   ....[0]....
.L_23:
        /*005c*/ 	.word	0x00000ae0


	//----- nvinfo : EIATTR_CRS_STACK_SIZE
	.align		4
.L_24:
        /*0060*/ 	.byte	0x04, 0x1e
        /*0062*/ 	.short	(.L_26 - .L_25)
.L_25:
        /*0064*/ 	.word	0x00000000


	//----- nvinfo : EIATTR_CBANK_PARAM_SIZE
	.align		4
.L_26:
        /*0068*/ 	.byte	0x03, 0x19
        /*006a*/ 	.short	0x0018


	//----- nvinfo : EIATTR_PARAM_CBANK
	.align		4
        /*006c*/ 	.byte	0x04, 0x0a
        /*006e*/ 	.short	(.L_28 - .L_27)
	.align		4
.L_27:
        /*0070*/ 	.word	index@(.nv.constant0._Z22ConvGPU1D_constantMASKPfS_ii)
        /*0074*/ 	.short	0x0380
        /*0076*/ 	.short	0x0018


	//----- nvinfo : EIATTR_SW_WAR
	.align		4
.L_28:
        /*0078*/ 	.byte	0x04, 0x36
        /*007a*/ 	.short	(.L_30 - .L_29)
.L_29:
        /*007c*/ 	.word	0x00000008
.L_30:


//--------------------- .nv.info._Z15ConvGPU1D_basicPfS_S_ii --------------------------
	.section	.nv.info._Z15ConvGPU1D_basicPfS_S_ii,"",@"SHT_CUDA_INFO"
	.sectionflags	@""
	.align	4


	//----- nvinfo : EIATTR_CUDA_API_VERSION
	.align		4
        /*0000*/ 	.byte	0x04, 0x37
        /*0002*/ 	.short	(.L_32 - .L_31)
.L_31:
        /*0004*/ 	.word	0x00000082


	//----- nvinfo : EIATTR_KPARAM_INFO
	.align		4
.L_32:
        /*0008*/ 	.byte	0x04, 0x17
        /*000a*/ 	.short	(.L_34 - .L_33)
.L_33:
        /*000c*/ 	.word	0x00000000
        /*0010*/ 	.short	0x0004
        /*0012*/ 	.short	0x001c
        /*0014*/ 	.byte	0x00, 0xf0, 0x11, 0x00


	//----- nvinfo : EIATTR_KPARAM_INFO
	.align		4
.L_34:
        /*0018*/ 	.byte	0x04, 0x17
        /*001a*/ 	.short	(.L_36 - .L_35)
.L_35:
        /*001c*/ 	.word	0x00000000
        /*0020*/ 	.short	0x0003
        /*0022*/ 	.short	0x0018
        /*0024*/ 	.byte	0x00, 0xf0, 0x11, 0x00


	//----- nvinfo : EIATTR_KPARAM_INFO
	.align		4
.L_36:
        /*0028*/ 	.byte	0x04, 0x17
        /*002a*/ 	.short	(.L_38 - .L_37)
.L_37:
        /*002c*/ 	.word	0x00000000
        /*0030*/ 	.short	0x0002
        /*0032*/ 	.short	0x0010
        /*0034*/ 	.byte	0x00, 0xf5, 0x21, 0x00


	//----- nvinfo : EIATTR_KPARAM_INFO
	.align		4
.L_38:
        /*0038*/ 	.byte	0x04, 0x17
        /*003a*/ 	.short	(.L_40 - .L_39)
.L_39:
        /*003c*/ 	.word	0x00000000
        /*0040*/ 	.short	0x0001
        /*0042*/ 	.short	0x0008
        /*0044*/ 	.byte	0x00, 0xf5, 0x21, 0x00


	//----- nvinfo : EIATTR_KPARAM_INFO
	.align		4
.L_40:
        /*0048*/ 	.byte	0x04, 0x17
        /*004a*/ 	.short	(.L_42 - .L_41)
.L_41:
        /*004c*/ 	.word	0x00000000
        /*0050*/ 	.short	0x0000
        /*0052*/ 	.short	0x0000
        /*0054*/ 	.byte	0x00, 0xf5, 0x21, 0x00


	//----- nvinfo : EIATTR_SPARSE_MMA_MASK
	.align		4
.L_42:
        /*0058*/ 	.byte	0x03, 0x50
        /*005a*/ 	.short	0x0000


	//----- nvinfo : EIATTR_MAXREG_COUNT
	.align		4
        /*005c*/ 	.byte	0x03, 0x1b
        /*005e*/ 	.short	0x00ff


	//----- nvinfo : EIATTR_MERCURY_ISA_VERSION
	.align		4
        /*0060*/ 	.byte	0x03, 0x5f
        /*0062*/ 	.short	0x0101


	//----- nvinfo : EIATTR_VRC_CTA_INIT_COUNT
	.align		4
        /*0064*/ 	.byte	0x02, 0x4a
	.zero		1
	.zero		1


	//----- nvinfo : EIATTR_EXIT_INSTR_OFFSETS
	.align		4
        /*0068*/ 	.byte	0x04, 0x1c
        /*006a*/ 	.short	(.L_44 - .L_43)


	//   ....[0]....
.L_43:
        /*006c*/ 	.word	0x00000b20


	//----- nvinfo : EIATTR_CRS_STACK_SIZE
	.align		4
.L_44:
        /*0070*/ 	.byte	0x04, 0x1e
        /*0072*/ 	.short	(.L_46 - .L_45)
.L_45:
        /*0074*/ 	.word	0x00000000


	//----- nvinfo : EIATTR_CBANK_PARAM_SIZE
	.align		4
.L_46:
        /*0078*/ 	.byte	0x03, 0x19
        /*007a*/ 	.short	0x0020


	//----- nvinfo : EIATTR_PARAM_CBANK
	.align		4
        /*007c*/ 	.byte	0x04, 0x0a
        /*007e*/ 	.short	(.L_48 - .L_47)
	.align		4
.L_47:
        /*0080*/ 	.word	index@(.nv.constant0._Z15ConvGPU1D_basicPfS_S_ii)
        /*0084*/ 	.short	0x0380
        /*0086*/ 	.short	0x0020


	//----- nvinfo : EIATTR_SW_WAR
	.align		4
.L_48:
        /*0088*/ 	.byte	0x04, 0x36
        /*008a*/ 	.short	(.L_50 - .L_49)
.L_49:
        /*008c*/ 	.word	0x00000008
.L_50:


//--------------------- .nv.callgraph             --------------------------
	.section	.nv.callgraph,"",@"SHT_CUDA_CALLGRAPH"
	.align	4
	.sectionentsize	8
	.align		4
        /*0000*/ 	.word	0x00000000
	.align		4
        /*0004*/ 	.word	0xffffffff
	.align		4
        /*0008*/ 	.word	0x00000000
	.align		4
        /*000c*/ 	.word	0xfffffffe
	.align		4
        /*0010*/ 	.word	0x00000000
	.align		4
        /*0014*/ 	.word	0xfffffffd
	.align		4
        /*0018*/ 	.word	0x00000000
	.align		4
        /*001c*/ 	.word	0xfffffffc


//--------------------- .nv.constant3             --------------------------
	.section	.nv.constant3,"a",@progbits
	.align	4
.nv.constant3:
	.type		M,@object
	.size		M,(.L_0 - M)
M:
	.zero		40
.L_0:


//--------------------- .text._Z22ConvGPU1D_constantMASKPfS_ii --------------------------
	.section	.text._Z22ConvGPU1D_constantMASKPfS_ii,"ax",@progbits
	.align	128
        .global         _Z22ConvGPU1D_constantMASKPfS_ii
        .type           _Z22ConvGPU1D_constantMASKPfS_ii,@function
        .size           _Z22ConvGPU1D_constantMASKPfS_ii,(.L_x_14 - _Z22ConvGPU1D_constantMASKPfS_ii)
        .other          _Z22ConvGPU1D_constantMASKPfS_ii,@"STO_CUDA_ENTRY STV_DEFAULT"
_Z22ConvGPU1D_constantMASKPfS_ii:
.text._Z22ConvGPU1D_constantMASKPfS_ii:
[----:B------:R-:W-:Y:S01]  /*0000*/  LDC R1, c[0x0][0x37c] ;  /* 0x0000df00ff017b82 */ /* 0x000fe20000000800 */
[----:B------:R-:W0:Y:S01]  /*0010*/  S2R R2, SR_TID.X ;  /* 0x0000000000027919 */ /* 0x000e220000002100 */
[----:B------:R-:W1:Y:S01]  /*0020*/  LDCU UR5, c[0x0][0x390] ;  /* 0x00007200ff0577ac */ /* 0x000e620008000800 */
[----:B------:R-:W-:Y:S01]  /*0030*/  HFMA2 R0, -RZ, RZ, 0, 0 ;  /* 0x00000000ff007431 */ /* 0x000fe200000001ff */
[----:B------:R-:W0:Y:S01]  /*0040*/  S2R R3, SR_CTAID.X ;  /* 0x0000000000037919 */ /* 0x000e220000002500 */
[----:B------:R-:W0:Y:S01]  /*0050*/  LDCU UR4, c[0x0][0x360] ;  /* 0x00006c00ff0477ac */ /* 0x000e220008000800 */
[----:B------:R-:W2:Y:S01]  /*0060*/  LDCU.64 UR8, c[0x0][0x358] ;  /* 0x00006b00ff0877ac */ /* 0x000ea20008000a00 */
[----:B-1----:R-:W-:Y:S01]  /*0070*/  UISETP.GE.AND UP0, UPT, UR5, 0x1, UPT ;  /* 0x000000010500788c */ /* 0x002fe2000bf06270 */
[----:B0-----:R-:W-:-:S08]  /*0080*/  IMAD R2, R3, UR4, R2 ;  /* 0x0000000403027c24 */ /* 0x001fd0000f8e0202 */
[----:B--2---:R-:W-:Y:S05]  /*0090*/  BRA.U !UP0, `(.L_x_0) ;  /* 0x0000000908847547 */ /* 0x004fea000b800000 */
[----:B------:R-:W-:Y:S01]  /*00a0*/  UISETP.GE.U32.AND UP0, UPT, UR5, 0x8, UPT ;  /* 0x000000080500788c */ /* 0x000fe2000bf06070 */
[----:B------:R-:W-:Y:S01]  /*00b0*/  MOV R0, RZ ;  /* 0x000000ff00007202 */ /* 0x000fe20000000f00 */
[----:B------:R-:W-:Y:S01]  /*00c0*/  ULEA.HI UR4, UR5, UR5, URZ, 0x1 ;  /* 0x0000000505047291 */ /* 0x000fe2000f8f08ff */
[----:B------:R-:W-:Y:S01]  /*00d0*/  IMAD.MOV.U32 R3, RZ, RZ, RZ ;  /* 0x000000ffff037224 */ /* 0x000fe200078e00ff */
[----:B------:R-:W-:Y:S02]  /*00e0*/  ULOP3.LUT UR6, UR5, 0x7, URZ, 0xc0, !UPT ;  /* 0x0000000705067892 */ /* 0x000fe4000f8ec0ff */
[----:B------:R-:W-:Y:S02]  /*00f0*/  USHF.R.S32.HI UR4, URZ, 0x1, UR4 ;  /* 0x00000001ff047899 */ /* 0x000fe40008011404 */
[----:B------:R-:W-:-:S04]  /*0100*/  UISETP.NE.AND UP1, UPT, UR6, URZ, UPT ;  /* 0x000000ff0600728c */ /* 0x000fc8000bf25270 */
[----:B------:R-:W-:Y:S01]  /*0110*/  IADD3 R4, PT, PT, R2, -UR4, RZ ;  /* 0x8000000402047c10 */ /* 0x000fe2000fffe0ff */
[----:B------:R-:W-:Y:S06]  /*0120*/  BRA.U !UP0, `(.L_x_1) ;  /* 0x0000000508247547 */ /* 0x000fec000b800000 */
[----:B------:R-:W-:Y:S01]  /*0130*/  ULOP3.LUT UR4, UR5, 0x7ffffff8, URZ, 0xc0, !UPT ;  /* 0x7ffffff805047892 */ /* 0x000fe2000f8ec0ff */
[----:B------:R-:W-:Y:S01]  /*0140*/  IMAD.MOV.U32 R0, RZ, RZ, RZ ;  /* 0x000000ffff007224 */ /* 0x000fe200078e00ff */
[----:B------:R-:W-:Y:S01]  /*0150*/  MOV R7, RZ ;  /* 0x000000ff00077202 */ /* 0x000fe20000000f00 */
[----:B------:R-:W0:Y:S03]  /*0160*/  LDCU UR7, c[0x0][0x394] ;  /* 0x00007280ff0777ac */ /* 0x000e260008000800 */
[----:B------:R-:W-:-:S07]  /*0170*/  IMAD.U32 R3, RZ, RZ, UR4 ;  /* 0x00000004ff037e24 */ /* 0x000fce000f8e00ff */
.L_x_2:
[----:B------:R-:W-:-:S04]  /*0180*/  IADD3 R25, PT, PT, R4, R7, RZ ;  /* 0x0000000704197210 */ /* 0x000fc80007ffe0ff */
[----:B0-----:R-:W-:-:S04]  /*0190*/  ISETP.GE.AND P6, PT, R25, UR7, PT ;  /* 0x0000000719007c0c */ /* 0x001fc8000bfc6270 */
[----:B------:R-:W-:-:S13]  /*01a0*/  ISETP.LT.OR P6, PT, R25, RZ, P6 ;  /* 0x000000ff1900720c */ /* 0x000fda00037c1670 */
[----:B------:R-:W0:Y:S02]  /*01b0*/  @!P6 LDC.64 R8, c[0x0][0x380] ;  /* 0x0000e000ff08eb82 */ /* 0x000e240000000a00 */
[----:B0-----:R-:W-:-:S05]  /*01c0*/  @!P6 IMAD.WIDE.U32 R8, R25, 0x4, R8 ;  /* 0x000000041908e825 */ /* 0x001fca00078e0008 */
[----:B------:R0:W2:Y:S01]  /*01d0*/  @!P6 LDG.E R11, desc[UR8][R8.64] ;  /* 0x00000008080be981 */ /* 0x0000a2000c1e1900 */
[----:B------:R-:W-:Y:S01]  /*01e0*/  VIADD R15, R25, 0x1 ;  /* 0x00000001190f7836 */ /* 0x000fe20000000000 */
[----:B------:R-:W-:Y:S01]  /*01f0*/  SHF.L.U32 R5, R7, 0x2, RZ ;  /* 0x0000000207057819 */ /* 0x000fe200000006ff */
[C---:B------:R-:W-:Y:S01]  /*0200*/  VIADD R29, R25.reuse, 0x2 ;  /* 0x00000002191d7836 */ /* 0x040fe20000000000 */
[C---:B------:R-:W-:Y:S01]  /*0210*/  IADD3 R27, PT, PT, R25.reuse, 0x3, RZ ;  /* 0x00000003191b7810 */ /* 0x040fe20007ffe0ff */
[----:B------:R-:W-:Y:S01]  /*0220*/  VIADD R6, R25, 0x4 ;  /* 0x0000000419067836 */ /* 0x000fe20000000000 */
[----:B------:R-:W-:Y:S01]  /*0230*/  ISETP.GE.AND P0, PT, R15, UR7, PT ;  /* 0x000000070f007c0c */ /* 0x000fe2000bf06270 */
[----:B------:R-:W2:Y:S01]  /*0240*/  @!P6 LDC R10, c[0x3][R5] ;  /* 0x00c00000050aeb82 */ /* 0x000ea20000000800 */
[----:B------:R-:W-:Y:S02]  /*0250*/  ISETP.GE.AND P1, PT, R29, UR7, PT ;  /* 0x000000071d007c0c */ /* 0x000fe4000bf26270 */
[----:B------:R-:W-:Y:S01]  /*0260*/  ISETP.LT.OR P0, PT, R15, RZ, P0 ;  /* 0x000000ff0f00720c */ /* 0x000fe20000701670 */
[----:B0-----:R-:W-:Y:S01]  /*0270*/  VIADD R9, R25, 0x6 ;  /* 0x0000000619097836 */ /* 0x001fe20000000000 */
[----:B------:R-:W-:-:S02]  /*0280*/  ISETP.GE.AND P2, PT, R27, UR7, PT ;  /* 0x000000071b007c0c */ /* 0x000fc4000bf46270 */
[----:B------:R-:W-:Y:S02]  /*0290*/  ISETP.LT.OR P1, PT, R29, RZ, P1 ;  /* 0x000000ff1d00720c */ /* 0x000fe40000f21670 */
[----:B------:R-:W-:Y:S02]  /*02a0*/  IADD3 R8, PT, PT, R25, 0x5, RZ ;  /* 0x0000000519087810 */ /* 0x000fe40007ffe0ff */
[----:B------:R-:W-:Y:S02]  /*02b0*/  ISETP.GE.AND P3, PT, R6, UR7, PT ;  /* 0x0000000706007c0c */ /* 0x000fe4000bf66270 */
[----:B------:R-:W-:Y:S02]  /*02c0*/  ISETP.LT.OR P2, PT, R27, RZ, P2 ;  /* 0x000000ff1b00720c */ /* 0x000fe40001741670 */
[----:B------:R-:W-:Y:S01]  /*02d0*/  ISETP.GE.AND P5, PT, R8, UR7, PT ;  /* 0x0000000708007c0c */ /* 0x000fe2000bfa6270 */
[----:B------:R-:W0:Y:S01]  /*02e0*/  @!P0 LDC.64 R22, c[0x0][0x380] ;  /* 0x0000e000ff168b82 */ /* 0x000e220000000a00 */
[----:B------:R-:W-:-:S02]  /*02f0*/  ISETP.LT.OR P3, PT, R6, RZ, P3 ;  /* 0x000000ff0600720c */ /* 0x000fc40001f61670 */
[----:B------:R-:W-:Y:S02]  /*0300*/  IADD3 R25, PT, PT, R25, 0x7, RZ ;  /* 0x0000000719197810 */ /* 0x000fe40007ffe0ff */
[C---:B------:R-:W-:Y:S02]  /*0310*/  ISETP.GE.AND P4, PT, R9.reuse, UR7, PT ;  /* 0x0000000709007c0c */ /* 0x040fe4000bf86270 */
[----:B------:R-:W-:Y:S01]  /*0320*/  ISETP.LT.OR P5, PT, R8, RZ, P5 ;  /* 0x000000ff0800720c */ /* 0x000fe20002fa1670 */
[----:B------:R-:W1:Y:S01]  /*0330*/  @!P1 LDC.64 R20, c[0x0][0x380] ;  /* 0x0000e000ff149b82 */ /* 0x000e620000000a00 */
[----:B------:R-:W-:-:S07]  /*0340*/  ISETP.LT.OR P4, PT, R9, RZ, P4 ;  /* 0x000000ff0900720c */ /* 0x000fce0002781670 */
[----:B------:R-:W3:Y:S08]  /*0350*/  @!P2 LDC.64 R18, c[0x0][0x380] ;  /* 0x0000e000ff12ab82 */ /* 0x000ef00000000a00 */
[----:B------:R-:W4:Y:S01]  /*0360*/  @!P5 LDC.64 R12, c[0x0][0x380] ;  /* 0x0000e000ff0cdb82 */ /* 0x000f220000000a00 */
[----:B0-----:R-:W-:-:S06]  /*0370*/  @!P0 IMAD.WIDE.U32 R22, R15, 0x4, R22 ;  /* 0x000000040f168825 */ /* 0x001fcc00078e0016 */
[----:B------:R-:W5:Y:S01]  /*0380*/  @!P0 LDG.E R23, desc[UR8][R22.64] ;  /* 0x0000000816178981 */ /* 0x000f62000c1e1900 */
[----:B------:R-:W0:Y:S01]  /*0390*/  @!P4 LDC.64 R16, c[0x0][0x380] ;  /* 0x0000e000ff10cb82 */ /* 0x000e220000000a00 */
[----:B-1----:R-:W-:-:S06]  /*03a0*/  @!P1 IMAD.WIDE.U32 R20, R29, 0x4, R20 ;  /* 0x000000041d149825 */ /* 0x002fcc00078e0014 */
[----:B------:R-:W5:Y:S01]  /*03b0*/  @!P1 LDG.E R21, desc[UR8][R20.64] ;  /* 0x0000000814159981 */ /* 0x000f62000c1e1900 */
[----:B---3--:R-:W-:-:S06]  /*03c0*/  @!P2 IMAD.WIDE.U32 R18, R27, 0x4, R18 ;  /* 0x000000041b12a825 */ /* 0x008fcc00078e0012 */
[----:B------:R1:W3:Y:S01]  /*03d0*/  @!P2 LDG.E R19, desc[UR8][R18.64] ;  /* 0x000000081213a981 */ /* 0x0002e2000c1e1900 */
[----:B----4-:R-:W-:-:S06]  /*03e0*/  @!P5 IMAD.WIDE.U32 R12, R8, 0x4, R12 ;  /* 0x00000004080cd825 */ /* 0x010fcc00078e000c */
[----:B------:R-:W4:Y:S01]  /*03f0*/  @!P5 LDG.E R13, desc[UR8][R12.64] ;  /* 0x000000080c0dd981 */ /* 0x000f22000c1e1900 */
[----:B0-----:R-:W-:-:S06]  /*0400*/  @!P4 IMAD.WIDE.U32 R16, R9, 0x4, R16 ;  /* 0x000000040910c825 */ /* 0x001fcc00078e0010 */
[----:B------:R-:W4:Y:S01]  /*0410*/  @!P4 LDG.E R17, desc[UR8][R16.64] ;  /* 0x000000081011c981 */ /* 0x000f22000c1e1900 */
[----:B--2---:R-:W-:Y:S01]  /*0420*/  @!P6 FFMA R0, R11, R10, R0 ;  /* 0x0000000a0b00e223 */ /* 0x004fe20000000000 */
[C---:B------:R-:W-:Y:S01]  /*0430*/  ISETP.GE.AND P6, PT, R25.reuse, UR7, PT ;  /* 0x0000000719007c0c */ /* 0x040fe2000bfc6270 */
[----:B------:R-:W0:Y:S03]  /*0440*/  @!P3 LDC.64 R10, c[0x0][0x380] ;  /* 0x0000e000ff0abb82 */ /* 0x000e260000000a00 */
[----:B------:R-:W-:-:S13]  /*0450*/  ISETP.LT.OR P6, PT, R25, RZ, P6 ;  /* 0x000000ff1900720c */ /* 0x000fda00037c1670 */
[----:B------:R-:W2:Y:S01]  /*0460*/  @!P6 LDC.64 R14, c[0x0][0x380] ;  /* 0x0000e000ff0eeb82 */ /* 0x000ea20000000a00 */
[----:B0-----:R-:W-:-:S06]  /*0470*/  @!P3 IMAD.WIDE.U32 R10, R6, 0x4, R10 ;  /* 0x00000004060ab825 */ /* 0x001fcc00078e000a */
[----:B------:R0:W4:Y:S01]  /*0480*/  @!P3 LDG.E R11, desc[UR8][R10.64] ;  /* 0x000000080a0bb981 */ /* 0x000122000c1e1900 */
[----:B--2---:R-:W-:-:S06]  /*0490*/  @!P6 IMAD.WIDE.U32 R14, R25, 0x4, R14 ;  /* 0x00000004190ee825 */ /* 0x004fcc00078e000e */
[----:B------:R-:W2:Y:S01]  /*04a0*/  @!P6 LDG.E R15, desc[UR8][R14.64] ;  /* 0x000000080e0fe981 */ /* 0x000ea2000c1e1900 */
[----:B------:R-:W5:Y:S08]  /*04b0*/  @!P0 LDC R6, c[0x3][R5+0x4] ;  /* 0x00c0010005068b82 */ /* 0x000f700000000800 */
[----:B------:R-:W3:Y:S08]  /*04c0*/  @!P1 LDC R8, c[0x3][R5+0x8] ;  /* 0x00c0020005089b82 */ /* 0x000ef00000000800 */
[----:B------:R-:W3:Y:S08]  /*04d0*/  @!P2 LDC R9, c[0x3][R5+0xc] ;  /* 0x00c003000509ab82 */ /* 0x000ef00000000800 */
[----:B-1----:R-:W4:Y:S01]  /*04e0*/  @!P3 LDC R18, c[0x3][R5+0x10] ;  /* 0x00c004000512bb82 */ /* 0x002f220000000800 */
[----:B-----5:R-:W-:-:S07]  /*04f0*/  @!P0 FFMA R0, R23, R6, R0 ;  /* 0x0000000617008223 */ /* 0x020fce0000000000 */
[----:B------:R-:W1:Y:S08]  /*0500*/  @!P5 LDC R20, c[0x3][R5+0x14] ;  /* 0x00c005000514db82 */ /* 0x000e700000000800 */
[----:B0-----:R-:W0:Y:S01]  /*0510*/  @!P4 LDC R10, c[0x3][R5+0x18] ;  /* 0x00c00600050acb82 */ /* 0x001e220000000800 */
[----:B---3--:R-:W-:Y:S01]  /*0520*/  @!P1 FFMA R0, R21, R8, R0 ;  /* 0x0000000815009223 */ /* 0x008fe20000000000 */
[----:B------:R-:W-:-:S06]  /*0530*/  VIADD R7, R7, 0x8 ;  /* 0x0000000807077836 */ /* 0x000fcc0000000000 */
[----:B------:R-:W2:Y:S01]  /*0540*/  @!P6 LDC R6, c[0x3][R5+0x1c] ;  /* 0x00c007000506eb82 */ /* 0x000ea20000000800 */
[----:B------:R-:W-:Y:S01]  /*0550*/  @!P2 FFMA R0, R19, R9, R0 ;  /* 0x000000091300a223 */ /* 0x000fe20000000000 */
[----:B------:R-:W-:-:S03]  /*0560*/  ISETP.NE.AND P0, PT, R7, R3, PT ;  /* 0x000000030700720c */ /* 0x000fc60003f05270 */
[----:B----4-:R-:W-:-:S04]  /*0570*/  @!P3 FFMA R0, R11, R18, R0 ;  /* 0x000000120b00b223 */ /* 0x010fc80000000000 */
[----:B-1----:R-:W-:-:S04]  /*0580*/  @!P5 FFMA R0, R13, R20, R0 ;  /* 0x000000140d00d223 */ /* 0x002fc80000000000 */
[----:B0-----:R-:W-:-:S04]  /*0590*/  @!P4 FFMA R0, R17, R10, R0 ;  /* 0x0000000a1100c223 */ /* 0x001fc80000000000 */
[----:B--2---:R-:W-:Y:S01]  /*05a0*/  @!P6 FFMA R0, R15, R6, R0 ;  /* 0x000000060f00e223 */ /* 0x004fe20000000000 */
[----:B------:R-:W-:Y:S06]  /*05b0*/  @P0 BRA `(.L_x_2) ;  /* 0xfffffff800f00947 */ /* 0x000fec000383ffff */
.L_x_1:
[----:B------:R-:W-:Y:S05]  /*05c0*/  BRA.U !UP1, `(.L_x_0) ;  /* 0x0000000509387547 */ /* 0x000fea000b800000 */
[----:B------:R-:W0:Y:S01]  /*05d0*/  LDCU UR4, c[0x0][0x390] ;  /* 0x00007200ff0477ac */ /* 0x000e220008000800 */
[----:B------:R-:W-:Y:S02]  /*05e0*/  UISETP.GE.U32.AND UP0, UPT, UR6, 0x4, UPT ;  /* 0x000000040600788c */ /* 0x000fe4000bf06070 */
[----:B0-----:R-:W-:-:S04]  /*05f0*/  ULOP3.LUT UR5, UR4, 0x3, URZ, 0xc0, !UPT ;  /* 0x0000000304057892 */ /* 0x001fc8000f8ec0ff */
[----:B------:R-:W-:-:S03]  /*0600*/  UISETP.NE.AND UP1, UPT, UR5, URZ, UPT ;  /* 0x000000ff0500728c */ /* 0x000fc6000bf25270 */
[----:B------:R-:W-:Y:S08]  /*0610*/  BRA.U !UP0, `(.L_x_3) ;  /* 0x00000001088c7547 */ /* 0x000ff0000b800000 */
[----:B------:R-:W0:Y:S01]  /*0620*/  LDCU UR6, c[0x0][0x394] ;  /* 0x00007280ff0677ac */ /* 0x000e220008000800 */
[----:B------:R-:W-:-:S04]  /*0630*/  IADD3 R5, PT, PT, R4, R3, RZ ;  /* 0x0000000304057210 */ /* 0x000fc80007ffe0ff */
[C---:B------:R-:W-:Y:S01]  /*0640*/  IADD3 R17, PT, PT, R5.reuse, 0x2, RZ ;  /* 0x0000000205117810 */ /* 0x040fe20007ffe0ff */
[C---:B------:R-:W-:Y:S02]  /*0650*/  VIADD R15, R5.reuse, 0x1 ;  /* 0x00000001050f7836 */ /* 0x040fe40000000000 */
[C---:B------:R-:W-:Y:S01]  /*0660*/  VIADD R19, R5.reuse, 0x3 ;  /* 0x0000000305137836 */ /* 0x040fe20000000000 */
[----:B0-----:R-:W-:Y:S02]  /*0670*/  ISETP.GE.AND P0, PT, R5, UR6, PT ;  /* 0x0000000605007c0c */ /* 0x001fe4000bf06270 */
[----:B------:R-:W-:Y:S02]  /*0680*/  ISETP.GE.AND P1, PT, R15, UR6, PT ;  /* 0x000000060f007c0c */ /* 0x000fe4000bf26270 */
[----:B------:R-:W-:Y:S02]  /*0690*/  ISETP.LT.OR P0, PT, R5, RZ, P0 ;  /* 0x000000ff0500720c */ /* 0x000fe40000701670 */
[----:B------:R-:W-:-:S02]  /*06a0*/  ISETP.GE.AND P2, PT, R17, UR6, PT ;  /* 0x0000000611007c0c */ /* 0x000fc4000bf46270 */
[----:B------:R-:W-:Y:S02]  /*06b0*/  ISETP.LT.OR P1, PT, R15, RZ, P1 ;  /* 0x000000ff0f00720c */ /* 0x000fe40000f21670 */
[----:B------:R-:W-:Y:S02]  /*06c0*/  ISETP.GE.AND P3, PT, R19, UR6, PT ;  /* 0x0000000613007c0c */ /* 0x000fe4000bf66270 */
[----:B------:R-:W-:Y:S02]  /*06d0*/  ISETP.LT.OR P2, PT, R17, RZ, P2 ;  /* 0x000000ff1100720c */ /* 0x000fe40001741670 */
[----:B------:R-:W-:-:S03]  /*06e0*/  ISETP.LT.OR P3, PT, R19, RZ, P3 ;  /* 0x000000ff1300720c */ /* 0x000fc60001f61670 */
[----:B------:R-:W0:Y:S08]  /*06f0*/  @!P0 LDC.64 R10, c[0x0][0x380] ;  /* 0x0000e000ff0a8b82 */ /* 0x000e300000000a00 */
[----:B------:R-:W1:Y:S08]  /*0700*/  @!P1 LDC.64 R12, c[0x0][0x380] ;  /* 0x0000e000ff0c9b82 */ /* 0x000e700000000a00 */
[----:B------:R-:W2:Y:S08]  /*0710*/  @!P2 LDC.64 R8, c[0x0][0x380] ;  /* 0x0000e000ff08ab82 */ /* 0x000eb00000000a00 */
[----:B------:R-:W3:Y:S01]  /*0720*/  @!P3 LDC.64 R6, c[0x0][0x380] ;  /* 0x0000e000ff06bb82 */ /* 0x000ee20000000a00 */
[----:B0-----:R-:W-:-:S06]  /*0730*/  @!P0 IMAD.WIDE.U32 R10, R5, 0x4, R10 ;  /* 0x00000004050a8825 */ /* 0x001fcc00078e000a */
[----:B------:R-:W4:Y:S01]  /*0740*/  @!P0 LDG.E R11, desc[UR8][R10.64] ;  /* 0x000000080a0b8981 */ /* 0x000f22000c1e1900 */
[----:B-1----:R-:W-:-:S06]  /*0750*/  @!P1 IMAD.WIDE.U32 R12, R15, 0x4, R12 ;  /* 0x000000040f0c9825 */ /* 0x002fcc00078e000c */
[----:B------:R-:W5:Y:S01]  /*0760*/  @!P1 LDG.E R13, desc[UR8][R12.64] ;  /* 0x000000080c0d9981 */ /* 0x000f62000c1e1900 */
[----:B--2---:R-:W-:-:S06]  /*0770*/  @!P2 IMAD.WIDE.U32 R8, R17, 0x4, R8 ;  /* 0x000000041108a825 */ /* 0x004fcc00078e0008 */
[----:B------:R-:W2:Y:S01]  /*0780*/  @!P2 LDG.E R9, desc[UR8][R8.64] ;  /* 0x000000080809a981 */ /* 0x000ea2000c1e1900 */
[----:B---3--:R-:W-:-:S06]  /*0790*/  @!P3 IMAD.WIDE.U32 R6, R19, 0x4, R6 ;  /* 0x000000041306b825 */ /* 0x008fcc00078e0006 */
[----:B------:R-:W3:Y:S01]  /*07a0*/  @!P3 LDG.E R7, desc[UR8][R6.64] ;  /* 0x000000080607b981 */ /* 0x000ee2000c1e1900 */
[----:B------:R-:W-:-:S04]  /*07b0*/  SHF.L.U32 R5, R3, 0x2, RZ ;  /* 0x0000000203057819 */ /* 0x000fc800000006ff */
[----:B------:R-:W4:Y:S08]  /*07c0*/  @!P0 LDC R14, c[0x3][R5] ;  /* 0x00c00000050e8b82 */ /* 0x000f300000000800 */
[----:B------:R-:W5:Y:S08]  /*07d0*/  @!P1 LDC R15, c[0x3][R5+0x4] ;  /* 0x00c00100050f9b82 */ /* 0x000f700000000800 */
[----:B------:R-:W2:Y:S08]  /*07e0*/  @!P2 LDC R16, c[0x3][R5+0x8] ;  /* 0x00c002000510ab82 */ /* 0x000eb00000000800 */
[----:B------:R-:W3:Y:S01]  /*07f0*/  @!P3 LDC R17, c[0x3][R5+0xc] ;  /* 0x00c003000511bb82 */ /* 0x000ee20000000800 */
[----:B------:R-:W-:-:S02]  /*0800*/  VIADD R3, R3, 0x4 ;  /* 0x0000000403037836 */ /* 0x000fc40000000000 */
[----:B----4-:R-:W-:-:S04]  /*0810*/  @!P0 FFMA R0, R11, R14, R0 ;  /* 0x0000000e0b008223 */ /* 0x010fc80000000000 */
[----:B-----5:R-:W-:-:S04]  /*0820*/  @!P1 FFMA R0, R13, R15, R0 ;  /* 0x0000000f0d009223 */ /* 0x020fc80000000000 */
[----:B--2---:R-:W-:-:S04]  /*0830*/  @!P2 FFMA R0, R9, R16, R0 ;  /* 0x000000100900a223 */ /* 0x004fc80000000000 */
[----:B---3--:R-:W-:-:S07]  /*0840*/  @!P3 FFMA R0, R7, R17, R0 ;  /* 0x000000110700b223 */ /* 0x008fce0000000000 */
.L_x_3:
[----:B------:R-:W-:Y:S05]  /*0850*/  BRA.U !UP1, `(.L_x_0) ;  /* 0x0000000109947547 */ /* 0x000fea000b800000 */
[----:B------:R-:W-:Y:S02]  /*0860*/  UISETP.NE.AND UP0, UPT, UR5, 0x1, UPT ;  /* 0x000000010500788c */ /* 0x000fe4000bf05270 */
[----:B------:R-:W-:-:S04]  /*0870*/  ULOP3.LUT UR4, UR4, 0x1, URZ, 0xc0, !UPT ;  /* 0x0000000104047892 */ /* 0x000fc8000f8ec0ff */
[----:B------:R-:W-:-:S03]  /*0880*/  UISETP.NE.U32.AND UP1, UPT, UR4, 0x1, UPT ;  /* 0x000000010400788c */ /* 0x000fc6000bf25070 */
[----:B------:R-:W-:Y:S08]  /*0890*/  BRA.U !UP0, `(.L_x_4) ;  /* 0x00000001084c7547 */ /* 0x000ff0000b800000 */
[----:B------:R-:W0:Y:S01]  /*08a0*/  LDCU UR4, c[0x0][0x394] ;  /* 0x00007280ff0477ac */ /* 0x000e220008000800 */
[----:B------:R-:W-:-:S05]  /*08b0*/  IADD3 R11, PT, PT, R4, R3, RZ ;  /* 0x00000003040b7210 */ /* 0x000fca0007ffe0ff */
[C---:B------:R-:W-:Y:S01]  /*08c0*/  VIADD R5, R11.reuse, 0x1 ;  /* 0x000000010b057836 */ /* 0x040fe20000000000 */
[----:B0-----:R-:W-:-:S04]  /*08d0*/  ISETP.GE.AND P0, PT, R11, UR4, PT ;  /* 0x000000040b007c0c */ /* 0x001fc8000bf06270 */
[----:B------:R-:W-:Y:S02]  /*08e0*/  ISETP.GE.AND P1, PT, R5, UR4, PT ;  /* 0x0000000405007c0c */ /* 0x000fe4000bf26270 */
[----:B------:R-:W-:Y:S02]  /*08f0*/  ISETP.LT.OR P0, PT, R11, RZ, P0 ;  /* 0x000000ff0b00720c */ /* 0x000fe40000701670 */
[----:B------:R-:W-:-:S11]  /*0900*/  ISETP.LT.OR P1, PT, R5, RZ, P1 ;  /* 0x000000ff0500720c */ /* 0x000fd60000f21670 */
[----:B------:R-:W0:Y:S08]  /*0910*/  @!P0 LDC.64 R6, c[0x0][0x380] ;  /* 0x0000e000ff068b82 */ /* 0x000e300000000a00 */
[----:B------:R-:W1:Y:S01]  /*0920*/  @!P1 LDC.64 R8, c[0x0][0x380] ;  /* 0x0000e000ff089b82 */ /* 0x000e620000000a00 */
[----:B0-----:R-:W-:-:S06]  /*0930*/  @!P0 IMAD.WIDE.U32 R6, R11, 0x4, R6 ;  /* 0x000000040b068825 */ /* 0x001fcc00078e0006 */
[----:B------:R-:W2:Y:S01]  /*0940*/  @!P0 LDG.E R7, desc[UR8][R6.64] ;  /* 0x0000000806078981 */ /* 0x000ea2000c1e1900 */
[----:B-1----:R-:W-:-:S06]  /*0950*/  @!P1 IMAD.WIDE.U32 R8, R5, 0x4, R8 ;  /* 0x0000000405089825 */ /* 0x002fcc00078e0008 */
[----:B------:R-:W3:Y:S01]  /*0960*/  @!P1 LDG.E R9, desc[UR8][R8.64] ;  /* 0x0000000808099981 */ /* 0x000ee2000c1e1900 */
[----:B------:R-:W-:-:S04]  /*0970*/  SHF.L.U32 R11, R3, 0x2, RZ ;  /* 0x00000002030b7819 */ /* 0x000fc800000006ff */
[----:B------:R-:W2:Y:S08]  /*0980*/  @!P0 LDC R5, c[0x3][R11] ;  /* 0x00c000000b058b82 */ /* 0x000eb00000000800 */
[----:B------:R-:W3:Y:S01]  /*0990*/  @!P1 LDC R10, c[0x3][R11+0x4] ;  /* 0x00c001000b0a9b82 */ /* 0x000ee20000000800 */
[----:B------:R-:W-:Y:S02]  /*09a0*/  VIADD R3, R3, 0x2 ;  /* 0x0000000203037836 */ /* 0x000fe40000000000 */
[----:B--2---:R-:W-:-:S04]  /*09b0*/  @!P0 FFMA R0, R7, R5, R0 ;  /* 0x0000000507008223 */ /* 0x004fc80000000000 */
[----:B---3--:R-:W-:-:S07]  /*09c0*/  @!P1 FFMA R0, R9, R10, R0 ;  /* 0x0000000a09009223 */ /* 0x008fce0000000000 */
.L_x_4:
[----:B------:R-:W-:Y:S05]  /*09d0*/  BRA.U UP1, `(.L_x_0) ;  /* 0x0000000101347547 */ /* 0x000fea000b800000 */
[----:B------:R-:W0:Y:S01]  /*09e0*/  LDCU UR4, c[0x0][0x394] ;  /* 0x00007280ff0477ac */ /* 0x000e220008000800 */
[----:B------:R-:W-:Y:S01]  /*09f0*/  IADD3 R7, PT, PT, R4, R3, RZ ;  /* 0x0000000304077210 */ /* 0x000fe20007ffe0ff */
[----:B------:R-:W-:Y:S03]  /*0a00*/  BSSY.RECONVERGENT B0, `(.L_x_0) ;  /* 0x000000a000007945 */ /* 0x000fe60003800200 */
[----:B0-----:R-:W-:-:S04]  /*0a10*/  ISETP.GE.AND P0, PT, R7, UR4, PT ;  /* 0x0000000407007c0c */ /* 0x001fc8000bf06270 */
[----:B------:R-:W-:-:S13]  /*0a20*/  ISETP.LT.OR P0, PT, R7, RZ, P0 ;  /* 0x000000ff0700720c */ /* 0x000fda0000701670 */
[----:B------:R-:W-:Y:S05]  /*0a30*/  @P0 BRA `(.L_x_5) ;  /* 0x0000000000180947 */ /* 0x000fea0003800000 */
[----:B------:R-:W0:Y:S02]  /*0a40*/  LDC.64 R4, c[0x0][0x380] ;  /* 0x0000e000ff047b82 */ /* 0x000e240000000a00 */
[----:B0-----:R-:W-:-:S06]  /*0a50*/  IMAD.WIDE.U32 R4, R7, 0x4, R4 ;  /* 0x0000000407047825 */ /* 0x001fcc00078e0004 */
[----:B------:R-:W2:Y:S01]  /*0a60*/  LDG.E R5, desc[UR8][R4.64] ;  /* 0x0000000804057981 */ /* 0x000ea2000c1e1900 */
[----:B------:R-:W-:-:S06]  /*0a70*/  IMAD.SHL.U32 R3, R3, 0x4, RZ ;  /* 0x0000000403037824 */ /* 0x000fcc00078e00ff */
[----:B------:R-:W2:Y:S02]  /*0a80*/  LDC R3, c[0x3][R3] ;  /* 0x00c0000003037b82 */ /* 0x000ea40000000800 */
[----:B--2---:R-:W-:-:S07]  /*0a90*/  FFMA R0, R5, R3, R0 ;  /* 0x0000000305007223 */ /* 0x004fce0000000000 */
.L_x_5:
[----:B------:R-:W-:Y:S05]  /*0aa0*/  BSYNC.RECONVERGENT B0 ;  /* 0x0000000000007941 */ /* 0x000fea0003800200 */
.L_x_0:
[----:B------:R-:W0:Y:S02]  /*0ab0*/  LDC.64 R4, c[0x0][0x388] ;  /* 0x0000e200ff047b82 */ /* 0x000e240000000a00 */
[----:B0-----:R-:W-:-:S05]  /*0ac0*/  IMAD.WIDE R2, R2, 0x4, R4 ;  /* 0x0000000402027825 */ /* 0x001fca00078e0204 */
[----:B------:R-:W-:Y:S01]  /*0ad0*/  STG.E desc[UR8][R2.64], R0 ;  /* 0x0000000002007986 */ /* 0x000fe2000c101908 */
[----:B------:R-:W-:Y:S05]  /*0ae0*/  EXIT ;  /* 0x000000000000794d */ /* 0x000fea0003800000 */
.L_x_6:
[----:B------:R-:W-:-:S00]  /*0af0*/  BRA `(.L_x_6) ;  /* 0xfffffffc00fc7947 */ /* 0x000fc0000383ffff */
[----:B------:R-:W-:-:S00]  /*0b00*/  NOP ;  /* 0x0000000000007918 */ /* 0x000fc00000000000 */
[----:B------:R-:W-:-:S00]  /*0b10*/  NOP ;  /* 0x0000000000007918 */ /* 0x000fc00000000000 */
[----:B------:R-:W-:-:S00]  /*0b20*/  NOP ;  /* 0x0000000000007918 */ /* 0x000fc00000000000 */
[----:B------:R-:W-:-:S00]  /*0b30*/  NOP ;  /* 0x0000000000007918 */ /* 0x000fc00000000000 */
[----:B------:R-:W-:-:S00]  /*0b40*/  NOP ;  /* 0x0000000000007918 */ /* 0x000fc00000000000 */
[----:B------:R-:W-:-:S00]  /*0b50*/  NOP ;  /* 0x0000000000007918 */ /* 0x000fc00000000000 */
[----:B------:R-:W-:-:S00]  /*0b60*/  NOP ;  /* 0x0000000000007918 */ /* 0x000fc00000000000 */
[----:B------:R-:W-:-:S00]  /*0b70*/  NOP ;  /* 0x0000000000007918 */ /* 0x000fc00000000000 */
.L_x_14:


//--------------------- .text._Z15ConvGPU1D_basicPfS_S_ii --------------------------
	.section	.text._Z15ConvGPU1D_basicPfS_S_ii,"ax",@progbits
	.align	128
        .global         _Z15ConvGPU1D_basicPfS_S_ii
        .type           _Z15ConvGPU1D_basicPfS_S_ii,@function
        .size           _Z15ConvGPU1D_basicPfS_S_ii,(.L_x_15 - _Z15ConvGPU1D_basicPfS_S_ii)
        .other          _Z15ConvGPU1D_basicPfS_S_ii,@"STO_CUDA_ENTRY STV_DEFAULT"
_Z15ConvGPU1D_basicPfS_S_ii:
.text._Z15ConvGPU1D_basicPfS_S_ii:
        /* <DEDUP_REMOVED lines=11> */
[----:B------:R-:W-:Y:S01]  /*00b0*/  IMAD.MOV.U32 R0, RZ, RZ, RZ ;  /* 0x000000ffff007224 */ /* 0x000fe200078e00ff */
[----:B------:R-:W-:Y:S01]  /*00c0*/  ULEA.HI UR4, UR5, UR5, URZ, 0x1 ;  /* 0x0000000505047291 */ /* 0x000fe2000f8f08ff */
[----:B------:R-:W-:Y:S01]  /*00d0*/  MOV R3, RZ ;  /* 0x000000ff00037202 */ /* 0x000fe20000000f00 */
[----:B------:R-:W-:Y:S02]  /*00e0*/  ULOP3.LUT UR6, UR5, 0x7, URZ, 0xc0, !UPT ;  /* 0x0000000705067892 */ /* 0x000fe4000f8ec0ff */
[----:B------:R-:W-:Y:S02]  /*00f0*/  USHF.R.S32.HI UR4, URZ, 0x1, UR4 ;  /* 0x00000001ff047899 */ /* 0x000fe40008011404 */
[----:B------:R-:W-:-:S04]  /*0100*/  UISETP.NE.AND UP1, UPT, UR6, URZ, UPT ;  /* 0x000000ff0600728c */ /* 0x000fc8000bf25270 */
[----:B------:R-:W-:Y:S01]  /*0110*/  VIADD R4, R2, -UR4 ;  /* 0x8000000402047c36 */ /* 0x000fe20008000000 */
[----:B------:R-:W-:Y:S06]  /*0120*/  BRA.U !UP0, `(.L_x_8) ;  /* 0x0000000508287547 */ /* 0x000fec000b800000 */
[----:B------:R-:W-:Y:S01]  /*0130*/  ULOP3.LUT UR4, UR5, 0x7ffffff8, URZ, 0xc0, !UPT ;  /* 0x7ffffff805047892 */ /* 0x000fe2000f8ec0ff */
[----:B------:R-:W-:Y:S01]  /*0140*/  MOV R0, RZ ;  /* 0x000000ff00007202 */ /* 0x000fe20000000f00 */
[----:B------:R-:W-:Y:S01]  /*0150*/  IMAD.MOV.U32 R7, RZ, RZ, RZ ;  /* 0x000000ffff077224 */ /* 0x000fe200078e00ff */
[----:B------:R-:W0:Y:S03]  /*0160*/  LDCU UR7, c[0x0][0x39c] ;  /* 0x00007380ff0777ac */ /* 0x000e260008000800 */
[----:B------:R-:W-:-:S07]  /*0170*/  MOV R3, UR4 ;  /* 0x0000000400037c02 */ /* 0x000fce0008000f00 */
.L_x_9:
[----:B------:R-:W-:Y:S01]  /*0180*/  IMAD.IADD R29, R4, 0x1, R7 ;  /* 0x00000001041d7824 */ /* 0x000fe200078e0207 */
[----:B------:R-:W1:Y:S04]  /*0190*/  LDC.64 R14, c[0x0][0x388] ;  /* 0x0000e200ff0e7b82 */ /* 0x000e680000000a00 */
[----:B0-----:R-:W-:-:S04]  /*01a0*/  ISETP.GE.AND P4, PT, R29, UR7, PT ;  /* 0x000000071d007c0c */ /* 0x001fc8000bf86270 */
[----:B------:R-:W-:-:S13]  /*01b0*/  ISETP.LT.OR P4, PT, R29, RZ, P4 ;  /* 0x000000ff1d00720c */ /* 0x000fda0002781670 */
[----:B------:R-:W0:Y:S01]  /*01c0*/  @!P4 LDC.64 R8, c[0x0][0x380] ;  /* 0x0000e000ff08cb82 */ /* 0x000e220000000a00 */
[----:B-1----:R-:W-:-:S05]  /*01d0*/  IMAD.WIDE.U32 R14, R7, 0x4, R14 ;  /* 0x00000004070e7825 */ /* 0x002fca00078e000e */
[----:B------:R-:W2:Y:S01]  /*01e0*/  @!P4 LDG.E R10, desc[UR8][R14.64] ;  /* 0x000000080e0ac981 */ /* 0x000ea2000c1e1900 */
[----:B0-----:R-:W-:-:S06]  /*01f0*/  @!P4 IMAD.WIDE.U32 R8, R29, 0x4, R8 ;  /* 0x000000041d08c825 */ /* 0x001fcc00078e0008 */
[----:B------:R-:W2:Y:S01]  /*0200*/  @!P4 LDG.E R9, desc[UR8][R8.64] ;  /* 0x000000080809c981 */ /* 0x000ea2000c1e1900 */
[----:B------:R-:W-:-:S04]  /*0210*/  IADD3 R19, PT, PT, R29, 0x1, RZ ;  /* 0x000000011d137810 */ /* 0x000fc80007ffe0ff */
[----:B------:R-:W-:Y:S01]  /*0220*/  ISETP.GE.AND P0, PT, R19, UR7, PT ;  /* 0x0000000713007c0c */ /* 0x000fe2000bf06270 */
[----:B------:R-:W-:-:S03]  /*0230*/  VIADD R24, R29, 0x2 ;  /* 0x000000021d187836 */ /* 0x000fc60000000000 */
[----:B------:R-:W-:Y:S02]  /*0240*/  ISETP.LT.OR P0, PT, R19, RZ, P0 ;  /* 0x000000ff1300720c */ /* 0x000fe40000701670 */
[C---:B------:R-:W-:Y:S02]  /*0250*/  IADD3 R25, PT, PT, R29.reuse, 0x3, RZ ;  /* 0x000000031d197810 */ /* 0x040fe40007ffe0ff */
[C---:B------:R-:W-:Y:S01]  /*0260*/  ISETP.GE.AND P3, PT, R24.reuse, UR7, PT ;  /* 0x0000000718007c0c */ /* 0x040fe2000bf66270 */
[----:B------:R-:W-:Y:S01]  /*0270*/  VIADD R5, R29, 0x4 ;  /* 0x000000041d057836 */ /* 0x000fe20000000000 */
[C---:B------:R-:W-:Y:S02]  /*0280*/  ISETP.GE.AND P2, PT, R25.reuse, UR7, PT ;  /* 0x0000000719007c0c */ /* 0x040fe4000bf46270 */
[----:B------:R-:W-:Y:S02]  /*0290*/  ISETP.LT.OR P3, PT, R24, RZ, P3 ;  /* 0x000000ff1800720c */ /* 0x000fe40001f61670 */
[----:B------:R-:W-:-:S02]  /*02a0*/  ISETP.LT.OR P2, PT, R25, RZ, P2 ;  /* 0x000000ff1900720c */ /* 0x000fc40001741670 */
[----:B------:R-:W-:Y:S01]  /*02b0*/  IADD3 R6, PT, PT, R29, 0x5, RZ ;  /* 0x000000051d067810 */ /* 0x000fe20007ffe0ff */
[----:B------:R-:W0:Y:S01]  /*02c0*/  @!P0 LDC.64 R22, c[0x0][0x380] ;  /* 0x0000e000ff168b82 */ /* 0x000e220000000a00 */
[----:B------:R-:W-:Y:S01]  /*02d0*/  ISETP.GE.AND P1, PT, R5, UR7, PT ;  /* 0x0000000705007c0c */ /* 0x000fe2000bf26270 */
[----:B------:R-:W-:Y:S01]  /*02e0*/  VIADD R27, R29, 0x6 ;  /* 0x000000061d1b7836 */ /* 0x000fe20000000000 */
[C---:B------:R-:W-:Y:S02]  /*02f0*/  ISETP.GE.AND P5, PT, R6.reuse, UR7, PT ;  /* 0x0000000706007c0c */ /* 0x040fe4000bfa6270 */
[----:B------:R-:W-:Y:S02]  /*0300*/  ISETP.LT.OR P1, PT, R5, RZ, P1 ;  /* 0x000000ff0500720c */ /* 0x000fe40000f21670 */
[----:B------:R-:W-:Y:S01]  /*0310*/  IADD3 R29, PT, PT, R29, 0x7, RZ ;  /* 0x000000071d1d7810 */ /* 0x000fe20007ffe0ff */
[----:B------:R-:W1:Y:S01]  /*0320*/  @!P3 LDC.64 R12, c[0x0][0x380] ;  /* 0x0000e000ff0cbb82 */ /* 0x000e620000000a00 */
[----:B------:R-:W-:-:S02]  /*0330*/  ISETP.LT.OR P5, PT, R6, RZ, P5 ;  /* 0x000000ff0600720c */ /* 0x000fc40002fa1670 */
[----:B------:R-:W-:-:S04]  /*0340*/  ISETP.GE.AND P6, PT, R29, UR7, PT ;  /* 0x000000071d007c0c */ /* 0x000fc8000bfc6270 */
[----:B------:R-:W-:-:S07]  /*0350*/  ISETP.LT.OR P6, PT, R29, RZ, P6 ;  /* 0x000000ff1d00720c */ /* 0x000fce00037c1670 */
[----:B------:R-:W3:Y:S01]  /*0360*/  @!P5 LDC.64 R16, c[0x0][0x380] ;  /* 0x0000e000ff10db82 */ /* 0x000ee20000000a00 */
[----:B0-----:R-:W-:-:S07]  /*0370*/  @!P0 IMAD.WIDE.U32 R22, R19, 0x4, R22 ;  /* 0x0000000413168825 */ /* 0x001fce00078e0016 */
[----:B------:R-:W0:Y:S01]  /*0380*/  @!P6 LDC.64 R20, c[0x0][0x380] ;  /* 0x0000e000ff14eb82 */ /* 0x000e220000000a00 */
[----:B------:R-:W4:Y:S01]  /*0390*/  @!P0 LDG.E R23, desc[UR8][R22.64] ;  /* 0x0000000816178981 */ /* 0x000f22000c1e1900 */
[----:B-1----:R-:W-:-:S03]  /*03a0*/  @!P3 IMAD.WIDE.U32 R12, R24, 0x4, R12 ;  /* 0x00000004180cb825 */ /* 0x002fc600078e000c */
[----:B------:R-:W4:Y:S04]  /*03b0*/  @!P0 LDG.E R24, desc[UR8][R14.64+0x4] ;  /* 0x000004080e188981 */ /* 0x000f28000c1e1900 */
[----:B------:R-:W5:Y:S04]  /*03c0*/  @!P3 LDG.E R13, desc[UR8][R12.64] ;  /* 0x000000080c0db981 */ /* 0x000f68000c1e1900 */
[----:B------:R-:W5:Y:S01]  /*03d0*/  @!P5 LDG.E R22, desc[UR8][R14.64+0x14] ;  /* 0x000014080e16d981 */ /* 0x000f62000c1e1900 */
[----:B---3--:R-:W-:-:S03]  /*03e0*/  @!P5 IMAD.WIDE.U32 R16, R6, 0x4, R16 ;  /* 0x000000040610d825 */ /* 0x008fc600078e0010 */
[----:B------:R-:W3:Y:S04]  /*03f0*/  @!P1 LDG.E R6, desc[UR8][R14.64+0x10] ;  /* 0x000010080e069981 */ /* 0x000ee8000c1e1900 */
[----:B------:R-:W3:Y:S01]  /*0400*/  @!P5 LDG.E R17, desc[UR8][R16.64] ;  /* 0x000000081011d981 */ /* 0x000ee2000c1e1900 */
[----:B0-----:R-:W-:-:S06]  /*0410*/  @!P6 IMAD.WIDE.U32 R20, R29, 0x4, R20 ;  /* 0x000000041d14e825 */ /* 0x001fcc00078e0014 */
[----:B------:R-:W3:Y:S01]  /*0420*/  @!P6 LDG.E R21, desc[UR8][R20.64] ;  /* 0x000000081415e981 */ /* 0x000ee2000c1e1900 */
[----:B--2---:R-:W-:Y:S01]  /*0430*/  @!P4 FFMA R0, R9, R10, R0 ;  /* 0x0000000a0900c223 */ /* 0x004fe20000000000 */
[C---:B------:R-:W-:Y:S01]  /*0440*/  ISETP.GE.AND P4, PT, R27.reuse, UR7, PT ;  /* 0x000000071b007c0c */ /* 0x040fe2000bf86270 */
[----:B------:R-:W0:Y:S03]  /*0450*/  @!P2 LDC.64 R10, c[0x0][0x380] ;  /* 0x0000e000ff0aab82 */ /* 0x000e260000000a00 */
[----:B------:R-:W-:-:S05]  /*0460*/  ISETP.LT.OR P4, PT, R27, RZ, P4 ;  /* 0x000000ff1b00720c */ /* 0x000fca0002781670 */
[----:B------:R-:W1:Y:S08]  /*0470*/  @!P1 LDC.64 R8, c[0x0][0x380] ;  /* 0x0000e000ff089b82 */ /* 0x000e700000000a00 */
[----:B------:R-:W2:Y:S01]  /*0480*/  @!P4 LDC.64 R18, c[0x0][0x380] ;  /* 0x0000e000ff12cb82 */ /* 0x000ea20000000a00 */
[----:B------:R-:W3:Y:S01]  /*0490*/  @!P4 LDG.E R12, desc[UR8][R14.64+0x18] ;  /* 0x000018080e0cc981 */ /* 0x000ee2000c1e1900 */
[----:B0-----:R-:W-:-:S03]  /*04a0*/  @!P2 IMAD.WIDE.U32 R10, R25, 0x4, R10 ;  /* 0x00000004190aa825 */ /* 0x001fc600078e000a */
[----:B------:R-:W5:Y:S04]  /*04b0*/  @!P3 LDG.E R25, desc[UR8][R14.64+0x8] ;  /* 0x000008080e19b981 */ /* 0x000f68000c1e1900 */
[----:B------:R-:W3:Y:S01]  /*04c0*/  @!P2 LDG.E R11, desc[UR8][R10.64] ;  /* 0x000000080a0ba981 */ /* 0x000ee2000c1e1900 */
[----:B-1----:R-:W-:-:S03]  /*04d0*/  @!P1 IMAD.WIDE.U32 R8, R5, 0x4, R8 ;  /* 0x0000000405089825 */ /* 0x002fc600078e0008 */
[----:B------:R-:W3:Y:S04]  /*04e0*/  @!P2 LDG.E R5, desc[UR8][R14.64+0xc] ;  /* 0x00000c080e05a981 */ /* 0x000ee8000c1e1900 */
[----:B------:R-:W3:Y:S01]  /*04f0*/  @!P1 LDG.E R9, desc[UR8][R8.64] ;  /* 0x0000000808099981 */ /* 0x000ee2000c1e1900 */
[----:B--2---:R-:W-:-:S03]  /*0500*/  @!P4 IMAD.WIDE.U32 R18, R27, 0x4, R18 ;  /* 0x000000041b12c825 */ /* 0x004fc600078e0012 */
[----:B------:R-:W2:Y:S04]  /*0510*/  @!P6 LDG.E R10, desc[UR8][R14.64+0x1c] ;  /* 0x00001c080e0ae981 */ /* 0x000ea8000c1e1900 */
[----:B------:R-:W2:Y:S01]  /*0520*/  @!P4 LDG.E R19, desc[UR8][R18.64] ;  /* 0x000000081213c981 */ /* 0x000ea2000c1e1900 */
[----:B------:R-:W-:Y:S01]  /*0530*/  IADD3 R7, PT, PT, R7, 0x8, RZ ;  /* 0x0000000807077810 */ /* 0x000fe20007ffe0ff */
[----:B----4-:R-:W-:-:S03]  /*0540*/  @!P0 FFMA R0, R23, R24, R0 ;  /* 0x0000001817008223 */ /* 0x010fc60000000000 */
[----:B------:R-:W-:Y:S01]  /*0550*/  ISETP.NE.AND P0, PT, R7, R3, PT ;  /* 0x000000030700720c */ /* 0x000fe20003f05270 */
[----:B-----5:R-:W-:-:S04]  /*0560*/  @!P3 FFMA R0, R13, R25, R0 ;  /* 0x000000190d00b223 */ /* 0x020fc80000000000 */
[----:B---3--:R-:W-:-:S04]  /*0570*/  @!P2 FFMA R0, R11, R5, R0 ;  /* 0x000000050b00a223 */ /* 0x008fc80000000000 */
[----:B------:R-:W-:-:S04]  /*0580*/  @!P1 FFMA R0, R9, R6, R0 ;  /* 0x0000000609009223 */ /* 0x000fc80000000000 */
[----:B------:R-:W-:-:S04]  /*0590*/  @!P5 FFMA R0, R17, R22, R0 ;  /* 0x000000161100d223 */ /* 0x000fc80000000000 */
[----:B--2---:R-:W-:-:S04]  /*05a0*/  @!P4 FFMA R0, R19, R12, R0 ;  /* 0x0000000c1300c223 */ /* 0x004fc80000000000 */
[----:B------:R-:W-:Y:S01]  /*05b0*/  @!P6 FFMA R0, R21, R10, R0 ;  /* 0x0000000a1500e223 */ /* 0x000fe20000000000 */
[----:B------:R-:W-:Y:S06]  /*05c0*/  @P0 BRA `(.L_x_9) ;  /* 0xfffffff800ec0947 */ /* 0x000fec000383ffff */
.L_x_8:
[----:B------:R-:W-:Y:S05]  /*05d0*/  BRA.U !UP1, `(.L_x_7) ;  /* 0x0000000509447547 */ /* 0x000fea000b800000 */
[----:B------:R-:W0:Y:S01]  /*05e0*/  LDCU UR4, c[0x0][0x398] ;  /* 0x00007300ff0477ac */ /* 0x000e220008000800 */
[----:B------:R-:W-:Y:S02]  /*05f0*/  UISETP.GE.U32.AND UP0, UPT, UR6, 0x4, UPT ;  /* 0x000000040600788c */ /* 0x000fe4000bf06070 */
[----:B0-----:R-:W-:-:S04]  /*0600*/  ULOP3.LUT UR5, UR4, 0x3, URZ, 0xc0, !UPT ;  /* 0x0000000304057892 */ /* 0x001fc8000f8ec0ff */
[----:B------:R-:W-:-:S03]  /*0610*/  UISETP.NE.AND UP1, UPT, UR5, URZ, UPT ;  /* 0x000000ff0500728c */ /* 0x000fc6000bf25270 */
[----:B------:R-:W-:Y:S08]  /*0620*/  BRA.U !UP0, `(.L_x_10) ;  /* 0x0000000108907547 */ /* 0x000ff0000b800000 */
[----:B------:R-:W0:Y:S01]  /*0630*/  LDCU UR6, c[0x0][0x39c] ;  /* 0x00007380ff0677ac */ /* 0x000e220008000800 */
[----:B------:R-:W-:Y:S01]  /*0640*/  IMAD.IADD R17, R4, 0x1, R3 ;  /* 0x0000000104117824 */ /* 0x000fe200078e0203 */
[----:B------:R-:W1:Y:S03]  /*0650*/  LDC.64 R8, c[0x0][0x388] ;  /* 0x0000e200ff087b82 */ /* 0x000e660000000a00 */
[C---:B------:R-:W-:Y:S01]  /*0660*/  VIADD R5, R17.reuse, 0x3 ;  /* 0x0000000311057836 */ /* 0x040fe20000000000 */
[C---:B------:R-:W-:Y:S02]  /*0670*/  IADD3 R19, PT, PT, R17.reuse, 0x1, RZ ;  /* 0x0000000111137810 */ /* 0x040fe40007ffe0ff */
[C---:B------:R-:W-:Y:S02]  /*0680*/  IADD3 R21, PT, PT, R17.reuse, 0x2, RZ ;  /* 0x0000000211157810 */ /* 0x040fe40007ffe0ff */
[----:B0-----:R-:W-:-:S02]  /*0690*/  ISETP.GE.AND P0, PT, R17, UR6, PT ;  /* 0x0000000611007c0c */ /* 0x001fc4000bf06270 */
[----:B------:R-:W-:Y:S02]  /*06a0*/  ISETP.GE.AND P1, PT, R19, UR6, PT ;  /* 0x0000000613007c0c */ /* 0x000fe4000bf26270 */
[----:B------:R-:W-:Y:S02]  /*06b0*/  ISETP.LT.OR P0, PT, R17, RZ, P0 ;  /* 0x000000ff1100720c */ /* 0x000fe40000701670 */
[----:B------:R-:W-:Y:S02]  /*06c0*/  ISETP.GE.AND P2, PT, R21, UR6, PT ;  /* 0x0000000615007c0c */ /* 0x000fe4000bf46270 */
[----:B------:R-:W-:Y:S01]  /*06d0*/  ISETP.LT.OR P1, PT, R19, RZ, P1 ;  /* 0x000000ff1300720c */ /* 0x000fe20000f21670 */
[----:B-1----:R-:W-:Y:S01]  /*06e0*/  IMAD.WIDE.U32 R8, R3, 0x4, R8 ;  /* 0x0000000403087825 */ /* 0x002fe200078e0008 */
[----:B------:R-:W-:Y:S02]  /*06f0*/  ISETP.LT.OR P2, PT, R21, RZ, P2 ;  /* 0x000000ff1500720c */ /* 0x000fe40001741670 */
[----:B------:R-:W-:-:S04]  /*0700*/  ISETP.GE.AND P3, PT, R5, UR6, PT ;  /* 0x0000000605007c0c */ /* 0x000fc8000bf66270 */
[----:B------:R-:W-:Y:S01]  /*0710*/  ISETP.LT.OR P3, PT, R5, RZ, P3 ;  /* 0x000000ff0500720c */ /* 0x000fe20001f61670 */
[----:B------:R-:W0:Y:S01]  /*0720*/  @!P0 LDC.64 R14, c[0x0][0x380] ;  /* 0x0000e000ff0e8b82 */ /* 0x000e220000000a00 */
[----:B------:R-:W2:Y:S07]  /*0730*/  @!P0 LDG.E R16, desc[UR8][R8.64] ;  /* 0x0000000808108981 */ /* 0x000eae000c1e1900 */
[----:B------:R-:W1:Y:S04]  /*0740*/  @!P1 LDC.64 R12, c[0x0][0x380] ;  /* 0x0000e000ff0c9b82 */ /* 0x000e680000000a00 */
[----:B------:R-:W3:Y:S04]  /*0750*/  @!P3 LDG.E R18, desc[UR8][R8.64+0xc] ;  /* 0x00000c080812b981 */ /* 0x000ee8000c1e1900 */
[----:B------:R-:W4:Y:S08]  /*0760*/  @!P2 LDC.64 R10, c[0x0][0x380] ;  /* 0x0000e000ff0aab82 */ /* 0x000f300000000a00 */
[----:B------:R-:W5:Y:S01]  /*0770*/  @!P3 LDC.64 R6, c[0x0][0x380] ;  /* 0x0000e000ff06bb82 */ /* 0x000f620000000a00 */
[----:B0-----:R-:W-:-:S02]  /*0780*/  @!P0 IMAD.WIDE.U32 R14, R17, 0x4, R14 ;  /* 0x00000004110e8825 */ /* 0x001fc400078e000e */
[----:B------:R-:W3:Y:S04]  /*0790*/  @!P1 LDG.E R17, desc[UR8][R8.64+0x4] ;  /* 0x0000040808119981 */ /* 0x000ee8000c1e1900 */
[----:B------:R-:W2:Y:S01]  /*07a0*/  @!P0 LDG.E R15, desc[UR8][R14.64] ;  /* 0x000000080e0f8981 */ /* 0x000ea2000c1e1900 */
[----:B-1----:R-:W-:-:S06]  /*07b0*/  @!P1 IMAD.WIDE.U32 R12, R19, 0x4, R12 ;  /* 0x00000004130c9825 */ /* 0x002fcc00078e000c */
[----:B------:R-:W3:Y:S01]  /*07c0*/  @!P1 LDG.E R13, desc[UR8][R12.64] ;  /* 0x000000080c0d9981 */ /* 0x000ee2000c1e1900 */
[----:B----4-:R-:W-:-:S06]  /*07d0*/  @!P2 IMAD.WIDE.U32 R10, R21, 0x4, R10 ;  /* 0x00000004150aa825 */ /* 0x010fcc00078e000a */
[----:B------:R-:W4:Y:S01]  /*07e0*/  @!P2 LDG.E R11, desc[UR8][R10.64] ;  /* 0x000000080a0ba981 */ /* 0x000f22000c1e1900 */
[----:B-----5:R-:W-:-:S03]  /*07f0*/  @!P3 IMAD.WIDE.U32 R6, R5, 0x4, R6 ;  /* 0x000000040506b825 */ /* 0x020fc600078e0006 */
[----:B------:R-:W4:Y:S04]  /*0800*/  @!P2 LDG.E R5, desc[UR8][R8.64+0x8] ;  /* 0x000008080805a981 */ /* 0x000f28000c1e1900 */
[----:B------:R-:W5:Y:S01]  /*0810*/  @!P3 LDG.E R7, desc[UR8][R6.64] ;  /* 0x000000080607b981 */ /* 0x000f62000c1e1900 */
[----:B------:R-:W-:Y:S01]  /*0820*/  IADD3 R3, PT, PT, R3, 0x4, RZ ;  /* 0x0000000403037810 */ /* 0x000fe20007ffe0ff */
[----:B--2---:R-:W-:-:S04]  /*0830*/  @!P0 FFMA R0, R15, R16, R0 ;  /* 0x000000100f008223 */ /* 0x004fc80000000000 */
[----:B---3--:R-:W-:-:S04]  /*0840*/  @!P1 FFMA R0, R13, R17, R0 ;  /* 0x000000110d009223 */ /* 0x008fc80000000000 */
[----:B----4-:R-:W-:-:S04]  /*0850*/  @!P2 FFMA R0, R11, R5, R0 ;  /* 0x000000050b00a223 */ /* 0x010fc80000000000 */
[----:B-----5:R-:W-:-:S07]  /*0860*/  @!P3 FFMA R0, R7, R18, R0 ;  /* 0x000000120700b223 */ /* 0x020fce0000000000 */
.L_x_10:
[----:B------:R-:W-:Y:S05]  /*0870*/  BRA.U !UP1, `(.L_x_7) ;  /* 0x00000001099c7547 */ /* 0x000fea000b800000 */
[----:B------:R-:W-:Y:S02]  /*0880*/  UISETP.NE.AND UP0, UPT, UR5, 0x1, UPT ;  /* 0x000000010500788c */ /* 0x000fe4000bf05270 */
[----:B------:R-:W-:-:S04]  /*0890*/  ULOP3.LUT UR4, UR4, 0x1, URZ, 0xc0, !UPT ;  /* 0x0000000104047892 */ /* 0x000fc8000f8ec0ff */
[----:B------:R-:W-:-:S03]  /*08a0*/  UISETP.NE.U32.AND UP1, UPT, UR4, 0x1, UPT ;  /* 0x000000010400788c */ /* 0x000fc6000bf25070 */
[----:B------:R-:W-:Y:S08]  /*08b0*/  BRA.U !UP0, `(.L_x_11) ;  /* 0x0000000108507547 */ /* 0x000ff0000b800000 */
[----:B------:R-:W0:Y:S01]  /*08c0*/  LDCU UR4, c[0x0][0x39c] ;  /* 0x00007380ff0477ac */ /* 0x000e220008000800 */
[----:B------:R-:W-:Y:S01]  /*08d0*/  IADD3 R5, PT, PT, R4, R3, RZ ;  /* 0x0000000304057210 */ /* 0x000fe20007ffe0ff */
[----:B------:R-:W1:Y:S04]  /*08e0*/  LDC.64 R6, c[0x0][0x388] ;  /* 0x0000e200ff067b82 */ /* 0x000e680000000a00 */
[C---:B------:R-:W-:Y:S01]  /*08f0*/  VIADD R15, R5.reuse, 0x1 ;  /* 0x00000001050f7836 */ /* 0x040fe20000000000 */
[----:B0-----:R-:W-:-:S04]  /*0900*/  ISETP.GE.AND P0, PT, R5, UR4, PT ;  /* 0x0000000405007c0c */ /* 0x001fc8000bf06270 */
[----:B------:R-:W-:Y:S02]  /*0910*/  ISETP.GE.AND P1, PT, R15, UR4, PT ;  /* 0x000000040f007c0c */ /* 0x000fe4000bf26270 */
[----:B------:R-:W-:Y:S02]  /*0920*/  ISETP.LT.OR P0, PT, R5, RZ, P0 ;  /* 0x000000ff0500720c */ /* 0x000fe40000701670 */
[----:B------:R-:W-:Y:S01]  /*0930*/  ISETP.LT.OR P1, PT, R15, RZ, P1 ;  /* 0x000000ff0f00720c */ /* 0x000fe20000f21670 */
[----:B-1----:R-:W-:-:S10]  /*0940*/  IMAD.WIDE.U32 R10, R3, 0x4, R6 ;  /* 0x00000004030a7825 */ /* 0x002fd400078e0006 */
[----:B------:R-:W0:Y:S08]  /*0950*/  @!P0 LDC.64 R8, c[0x0][0x380] ;  /* 0x0000e000ff088b82 */ /* 0x000e300000000a00 */
[----:B------:R-:W1:Y:S01]  /*0960*/  @!P1 LDC.64 R12, c[0x0][0x380] ;  /* 0x0000e000ff0c9b82 */ /* 0x000e620000000a00 */
[----:B0-----:R-:W-:Y:S02]  /*0970*/  @!P0 IMAD.WIDE.U32 R6, R5, 0x4, R8 ;  /* 0x0000000405068825 */ /* 0x001fe400078e0008 */
[----:B------:R-:W2:Y:S04]  /*0980*/  @!P0 LDG.E R5, desc[UR8][R10.64] ;  /* 0x000000080a058981 */ /* 0x000ea8000c1e1900 */
[----:B------:R-:W2:Y:S01]  /*0990*/  @!P0 LDG.E R7, desc[UR8][R6.64] ;  /* 0x0000000806078981 */ /* 0x000ea2000c1e1900 */
[----:B-1----:R-:W-:-:S03]  /*09a0*/  @!P1 IMAD.WIDE.U32 R8, R15, 0x4, R12 ;  /* 0x000000040f089825 */ /* 0x002fc600078e000c */
[----:B------:R-:W3:Y:S04]  /*09b0*/  @!P1 LDG.E R12, desc[UR8][R10.64+0x4] ;  /* 0x000004080a0c9981 */ /* 0x000ee8000c1e1900 */
[----:B------:R-:W3:Y:S01]  /*09c0*/  @!P1 LDG.E R9, desc[UR8][R8.64] ;  /* 0x0000000808099981 */ /* 0x000ee2000c1e1900 */
[----:B------:R-:W-:Y:S01]  /*09d0*/  IADD3 R3, PT, PT, R3, 0x2, RZ ;  /* 0x0000000203037810 */ /* 0x000fe20007ffe0ff */
[----:B--2---:R-:W-:-:S04]  /*09e0*/  @!P0 FFMA R0, R7, R5, R0 ;  /* 0x0000000507008223 */ /* 0x004fc80000000000 */
[----:B---3--:R-:W-:-:S07]  /*09f0*/  @!P1 FFMA R0, R9, R12, R0 ;  /* 0x0000000c09009223 */ /* 0x008fce0000000000 */
.L_x_11:
[----:B------:R-:W-:Y:S05]  /*0a00*/  BRA.U UP1, `(.L_x_7) ;  /* 0x0000000101387547 */ /* 0x000fea000b800000 */
[----:B------:R-:W0:Y:S01]  /*0a10*/  LDCU UR4, c[0x0][0x39c] ;  /* 0x00007380ff0477ac */ /* 0x000e220008000800 */
[----:B------:R-:W-:Y:S01]  /*0a20*/  IADD3 R9, PT, PT, R4, R3, RZ ;  /* 0x0000000304097210 */ /* 0x000fe20007ffe0ff */
[----:B------:R-:W-:Y:S03]  /*0a30*/  BSSY.RECONVERGENT B0, `(.L_x_7) ;  /* 0x000000b000007945 */ /* 0x000fe60003800200 */
[----:B0-----:R-:W-:-:S04]  /*0a40*/  ISETP.GE.AND P0, PT, R9, UR4, PT ;  /* 0x0000000409007c0c */ /* 0x001fc8000bf06270 */
[----:B------:R-:W-:-:S13]  /*0a50*/  ISETP.LT.OR P0, PT, R9, RZ, P0 ;  /* 0x000000ff0900720c */ /* 0x000fda0000701670 */
[----:B------:R-:W-:Y:S05]  /*0a60*/  @P0 BRA `(.L_x_12) ;  /* 0x00000000001c0947 */ /* 0x000fea0003800000 */
[----:B------:R-:W0:Y:S08]  /*0a70*/  LDC.64 R4, c[0x0][0x380] ;  /* 0x0000e000ff047b82 */ /* 0x000e300000000a00 */
[----:B------:R-:W1:Y:S01]  /*0a80*/  LDC.64 R6, c[0x0][0x388] ;  /* 0x0000e200ff067b82 */ /* 0x000e620000000a00 */
[----:B0-----:R-:W-:-:S06]  /*0a90*/  IMAD.WIDE.U32 R4, R9, 0x4, R4 ;  /* 0x0000000409047825 */ /* 0x001fcc00078e0004 */
[----:B------:R-:W2:Y:S01]  /*0aa0*/  LDG.E R5, desc[UR8][R4.64] ;  /* 0x0000000804057981 */ /* 0x000ea2000c1e1900 */
[----:B-1----:R-:W-:-:S06]  /*0ab0*/  IMAD.WIDE.U32 R6, R3, 0x4, R6 ;  /* 0x0000000403067825 */ /* 0x002fcc00078e0006 */
[----:B------:R-:W2:Y:S02]  /*0ac0*/  LDG.E R6, desc[UR8][R6.64] ;  /* 0x0000000806067981 */ /* 0x000ea4000c1e1900 */
[----:B--2---:R-:W-:-:S07]  /*0ad0*/  FFMA R0, R5, R6, R0 ;  /* 0x0000000605007223 */ /* 0x004fce0000000000 */
.L_x_12:
[----:B------:R-:W-:Y:S05]  /*0ae0*/  BSYNC.RECONVERGENT B0 ;  /* 0x0000000000007941 */ /* 0x000fea0003800200 */
.L_x_7:
[----:B------:R-:W0:Y:S02]  /*0af0*/  LDC.64 R4, c[0x0][0x390] ;  /* 0x0000e400ff047b82 */ /* 0x000e240000000a00 */
[----:B0-----:R-:W-:-:S05]  /*0b00*/  IMAD.WIDE R2, R2, 0x4, R4 ;  /* 0x0000000402027825 */ /* 0x001fca00078e0204 */
[----:B------:R-:W-:Y:S01]  /*0b10*/  STG.E desc[UR8][R2.64], R0 ;  /* 0x0000000002007986 */ /* 0x000fe2000c101908 */
[----:B------:R-:W-:Y:S05]  /*0b20*/  EXIT ;  /* 0x000000000000794d */ /* 0x000fea0003800000 */
.L_x_13:
        /* <DEDUP_REMOVED lines=13> */
.L_x_15:


//--------------------- .nv.shared.reserved.0     --------------------------
	.section	.nv.shared.reserved.0,"aw",@nobits
	.weak		__nv_reservedSMEM_offset_0_alias
	.size		__nv_reservedSMEM_offset_0_alias, 0, 64
	.other		__nv_reservedSMEM_offset_0_alias,@"STO_CUDA_RESERVED_SHARED STV_DEFAULT"
__nv_reservedSMEM_offset_0_alias:
	.zero		0
	.zero		64


//--------------------- .nv.constant0._Z22ConvGPU1D_constantMASKPfS_ii --------------------------
	.section	.nv.constant0._Z22ConvGPU1D_constantMASKPfS_ii,"a",@progbits
	.sectionflags	@""
	.align	4
.nv.constant0._Z22ConvGPU1D_constantMASKPfS_ii:
	.zero		920


//--------------------- .nv.constant0._Z15ConvGPU1D_basicPfS_S_ii --------------------------
	.section	.nv.constant0._Z15ConvGPU1D_basicPfS_S_ii,"a",@progbits
	.sectionflags	@""
	.align	4
.nv.constant0._Z15ConvGPU1D_basicPfS_S_ii:
	.zero		928


//--------------------- SYMBOLS --------------------------

	.type		.nv.reservedSmem.offset0,@object
	.size		.nv.reservedSmem.offset0,0x4
